//
// Generated by NVIDIA NVVM Compiler
//
// Compiler Build ID: CL-36424714
// Cuda compilation tools, release 13.0, V13.0.88
// Based on NVVM 20.0.0
//

.version 9.0
.target sm_100
.address_size 64

	// .globl	_Z6dividePKdS0_Pd
// _ZZ18dot_product_kernelILi1000ELi512EEvPKdS1_PdiE4sArr has been demoted
// _ZZ8sumArrayILi512EEvPKdiPdE4sArr has been demoted
// _ZZ8sumArrayILi512EEvPKdiPdE7partial has been demoted
// _ZZ9reduce_wsILi512EEvPdPfE5sdata has been demoted
// _ZZ18row_column_mult_wsILi512EEvPKdjiS1_PdE4sArr has been demoted
// _ZZ18row_column_mult_wsILi512EEvPKdjiS1_PdE7partial has been demoted

.visible .entry _Z6dividePKdS0_Pd(
	.param .u64 .ptr .align 1 _Z6dividePKdS0_Pd_param_0,
	.param .u64 .ptr .align 1 _Z6dividePKdS0_Pd_param_1,
	.param .u64 .ptr .align 1 _Z6dividePKdS0_Pd_param_2
)
{
	.reg .pred 	%p<2>;
	.reg .b32 	%r<2>;
	.reg .b64 	%rd<7>;
	.reg .b64 	%fd<4>;

	ld.param.u64 	%rd1, [_Z6dividePKdS0_Pd_param_0];
	ld.param.u64 	%rd2, [_Z6dividePKdS0_Pd_param_1];
	ld.param.u64 	%rd3, [_Z6dividePKdS0_Pd_param_2];
	mov.u32 	%r1, %tid.x;
	setp.ne.s32 	%p1, %r1, 0;
	@%p1 bra 	$L__BB0_2;
	cvta.to.global.u64 	%rd4, %rd1;
	cvta.to.global.u64 	%rd5, %rd2;
	cvta.to.global.u64 	%rd6, %rd3;
	ld.global.nc.f64 	%fd1, [%rd4];
	ld.global.nc.f64 	%fd2, [%rd5];
	div.rn.f64 	%fd3, %fd1, %fd2;
	st.global.f64 	[%rd6], %fd3;
$L__BB0_2:
	ret;

}
	// .globl	_Z18dot_product_kernelILi1000ELi512EEvPKdS1_Pdi
.visible .entry _Z18dot_product_kernelILi1000ELi512EEvPKdS1_Pdi(
	.param .u64 .ptr .align 1 _Z18dot_product_kernelILi1000ELi512EEvPKdS1_Pdi_param_0,
	.param .u64 .ptr .align 1 _Z18dot_product_kernelILi1000ELi512EEvPKdS1_Pdi_param_1,
	.param .u64 .ptr .align 1 _Z18dot_product_kernelILi1000ELi512EEvPKdS1_Pdi_param_2,
	.param .u32 _Z18dot_product_kernelILi1000ELi512EEvPKdS1_Pdi_param_3
)
{
	.reg .pred 	%p<11>;
	.reg .b32 	%r<17>;
	.reg .b64 	%rd<18>;
	.reg .b64 	%fd<44>;
	// demoted variable
	.shared .align 8 .b8 _ZZ18dot_product_kernelILi1000ELi512EEvPKdS1_PdiE4sArr[4096];
	ld.param.u64 	%rd5, [_Z18dot_product_kernelILi1000ELi512EEvPKdS1_Pdi_param_0];
	ld.param.u64 	%rd6, [_Z18dot_product_kernelILi1000ELi512EEvPKdS1_Pdi_param_1];
	ld.param.u64 	%rd7, [_Z18dot_product_kernelILi1000ELi512EEvPKdS1_Pdi_param_2];
	ld.param.u32 	%r10, [_Z18dot_product_kernelILi1000ELi512EEvPKdS1_Pdi_param_3];
	cvta.to.global.u64 	%rd1, %rd6;
	cvta.to.global.u64 	%rd2, %rd5;
	cvta.to.global.u64 	%rd3, %rd7;
	mov.u32 	%r1, %tid.x;
	setp.ne.s32 	%p1, %r1, 0;
	@%p1 bra 	$L__BB1_2;
	mov.u32 	%r11, %ctaid.x;
	mul.wide.u32 	%rd8, %r11, 8;
	add.s64 	%rd9, %rd3, %rd8;
	mov.b64 	%rd10, 0;
	st.global.u64 	[%rd9], %rd10;
$L__BB1_2:
	mov.u32 	%r16, %ctaid.x;
	shl.b32 	%r15, %r16, 10;
	setp.ge.u32 	%p2, %r15, %r10;
	@%p2 bra 	$L__BB1_18;
	shl.b32 	%r12, %r1, 3;
	mov.u32 	%r13, _ZZ18dot_product_kernelILi1000ELi512EEvPKdS1_PdiE4sArr;
	add.s32 	%r4, %r13, %r12;
	mul.wide.u32 	%rd11, %r16, 8;
	add.s64 	%rd4, %rd3, %rd11;
$L__BB1_4:
	add.s32 	%r7, %r15, %r1;
	setp.ge.s32 	%p3, %r7, %r10;
	mov.f64 	%fd42, 0d0000000000000000;
	@%p3 bra 	$L__BB1_6;
	mul.wide.s32 	%rd12, %r7, 8;
	add.s64 	%rd13, %rd2, %rd12;
	ld.global.nc.f64 	%fd6, [%rd13];
	add.s64 	%rd14, %rd1, %rd12;
	ld.global.nc.f64 	%fd7, [%rd14];
	mul.f64 	%fd42, %fd6, %fd7;
$L__BB1_6:
	add.s32 	%r14, %r7, 512;
	setp.ge.s32 	%p4, %r14, %r10;
	mov.f64 	%fd43, 0d0000000000000000;
	@%p4 bra 	$L__BB1_8;
	mul.wide.s32 	%rd15, %r7, 8;
	add.s64 	%rd16, %rd2, %rd15;
	ld.global.nc.f64 	%fd9, [%rd16+4096];
	add.s64 	%rd17, %rd1, %rd15;
	ld.global.nc.f64 	%fd10, [%rd17+4096];
	mul.f64 	%fd43, %fd9, %fd10;
$L__BB1_8:
	setp.gt.u32 	%p5, %r1, 255;
	add.f64 	%fd11, %fd42, %fd43;
	st.shared.f64 	[%r4], %fd11;
	bar.sync 	0;
	@%p5 bra 	$L__BB1_10;
	ld.shared.f64 	%fd12, [%r4+2048];
	ld.shared.f64 	%fd13, [%r4];
	add.f64 	%fd14, %fd12, %fd13;
	st.shared.f64 	[%r4], %fd14;
$L__BB1_10:
	setp.gt.u32 	%p6, %r1, 127;
	bar.sync 	0;
	@%p6 bra 	$L__BB1_12;
	ld.shared.f64 	%fd15, [%r4+1024];
	ld.shared.f64 	%fd16, [%r4];
	add.f64 	%fd17, %fd15, %fd16;
	st.shared.f64 	[%r4], %fd17;
$L__BB1_12:
	setp.gt.u32 	%p7, %r1, 63;
	bar.sync 	0;
	@%p7 bra 	$L__BB1_14;
	ld.shared.f64 	%fd18, [%r4+512];
	ld.shared.f64 	%fd19, [%r4];
	add.f64 	%fd20, %fd18, %fd19;
	st.shared.f64 	[%r4], %fd20;
$L__BB1_14:
	setp.gt.u32 	%p8, %r1, 31;
	bar.sync 	0;
	@%p8 bra 	$L__BB1_17;
	setp.ne.s32 	%p9, %r1, 0;
	ld.volatile.shared.f64 	%fd21, [%r4+256];
	ld.volatile.shared.f64 	%fd22, [%r4];
	add.f64 	%fd23, %fd21, %fd22;
	st.volatile.shared.f64 	[%r4], %fd23;
	ld.volatile.shared.f64 	%fd24, [%r4+128];
	ld.volatile.shared.f64 	%fd25, [%r4];
	add.f64 	%fd26, %fd24, %fd25;
	st.volatile.shared.f64 	[%r4], %fd26;
	ld.volatile.shared.f64 	%fd27, [%r4+64];
	ld.volatile.shared.f64 	%fd28, [%r4];
	add.f64 	%fd29, %fd27, %fd28;
	st.volatile.shared.f64 	[%r4], %fd29;
	ld.volatile.shared.f64 	%fd30, [%r4+32];
	ld.volatile.shared.f64 	%fd31, [%r4];
	add.f64 	%fd32, %fd30, %fd31;
	st.volatile.shared.f64 	[%r4], %fd32;
	ld.volatile.shared.f64 	%fd33, [%r4+16];
	ld.volatile.shared.f64 	%fd34, [%r4];
	add.f64 	%fd35, %fd33, %fd34;
	st.volatile.shared.f64 	[%r4], %fd35;
	ld.volatile.shared.f64 	%fd36, [%r4+8];
	ld.volatile.shared.f64 	%fd37, [%r4];
	add.f64 	%fd38, %fd36, %fd37;
	st.volatile.shared.f64 	[%r4], %fd38;
	@%p9 bra 	$L__BB1_17;
	ld.shared.f64 	%fd39, [_ZZ18dot_product_kernelILi1000ELi512EEvPKdS1_PdiE4sArr];
	ld.global.f64 	%fd40, [%rd4];
	add.f64 	%fd41, %fd39, %fd40;
	st.global.f64 	[%rd4], %fd41;
$L__BB1_17:
	add.s32 	%r16, %r16, 1000;
	shl.b32 	%r15, %r16, 10;
	setp.lt.u32 	%p10, %r15, %r10;
	@%p10 bra 	$L__BB1_4;
$L__BB1_18:
	ret;

}
	// .globl	_Z8sumArrayILi512EEvPKdiPd
.visible .entry _Z8sumArrayILi512EEvPKdiPd(
	.param .u64 .ptr .align 1 _Z8sumArrayILi512EEvPKdiPd_param_0,
	.param .u32 _Z8sumArrayILi512EEvPKdiPd_param_1,
	.param .u64 .ptr .align 1 _Z8sumArrayILi512EEvPKdiPd_param_2
)
{
	.reg .pred 	%p<28>;
	.reg .b32 	%r<19>;
	.reg .b64 	%rd<14>;
	.reg .b64 	%fd<119>;
	// demoted variable
	.shared .align 8 .b8 _ZZ8sumArrayILi512EEvPKdiPdE4sArr[4096];
	// demoted variable
	.shared .align 8 .f64 _ZZ8sumArrayILi512EEvPKdiPdE7partial;
	ld.param.u64 	%rd7, [_Z8sumArrayILi512EEvPKdiPd_param_0];
	ld.param.u32 	%r12, [_Z8sumArrayILi512EEvPKdiPd_param_1];
	ld.param.u64 	%rd6, [_Z8sumArrayILi512EEvPKdiPd_param_2];
	cvta.to.global.u64 	%rd1, %rd7;
	mov.u32 	%r1, %tid.x;
	setp.ne.s32 	%p1, %r1, 0;
	@%p1 bra 	$L__BB2_2;
	mov.b64 	%rd8, 0;
	st.shared.u64 	[_ZZ8sumArrayILi512EEvPKdiPdE7partial], %rd8;
$L__BB2_2:
	add.s32 	%r2, %r12, %r1;
	setp.ge.u32 	%p2, %r1, %r2;
	@%p2 bra 	$L__BB2_47;
	shl.b32 	%r13, %r1, 3;
	mov.u32 	%r14, _ZZ8sumArrayILi512EEvPKdiPdE4sArr;
	add.s32 	%r3, %r14, %r13;
	add.s32 	%r4, %r12, -1;
	and.b32  	%r15, %r4, 1024;
	setp.ne.s32 	%p3, %r15, 0;
	mov.u32 	%r18, %r1;
	@%p3 bra 	$L__BB2_18;
	setp.ge.u32 	%p4, %r1, %r12;
	mul.wide.u32 	%rd9, %r1, 8;
	add.s64 	%rd2, %rd1, %rd9;
	mov.f64 	%fd113, 0d0000000000000000;
	@%p4 bra 	$L__BB2_6;
	ld.global.nc.f64 	%fd113, [%rd2];
$L__BB2_6:
	add.s32 	%r16, %r1, 512;
	setp.ge.u32 	%p5, %r16, %r12;
	mov.f64 	%fd114, 0d0000000000000000;
	@%p5 bra 	$L__BB2_8;
	ld.global.nc.f64 	%fd114, [%rd2+4096];
$L__BB2_8:
	setp.gt.u32 	%p6, %r1, 255;
	add.f64 	%fd15, %fd113, %fd114;
	st.shared.f64 	[%r3], %fd15;
	bar.sync 	0;
	@%p6 bra 	$L__BB2_10;
	ld.shared.f64 	%fd16, [%r3+2048];
	ld.shared.f64 	%fd17, [%r3];
	add.f64 	%fd18, %fd16, %fd17;
	st.shared.f64 	[%r3], %fd18;
$L__BB2_10:
	setp.gt.u32 	%p7, %r1, 127;
	bar.sync 	0;
	@%p7 bra 	$L__BB2_12;
	ld.shared.f64 	%fd19, [%r3+1024];
	ld.shared.f64 	%fd20, [%r3];
	add.f64 	%fd21, %fd19, %fd20;
	st.shared.f64 	[%r3], %fd21;
$L__BB2_12:
	setp.gt.u32 	%p8, %r1, 63;
	bar.sync 	0;
	@%p8 bra 	$L__BB2_14;
	ld.shared.f64 	%fd22, [%r3+512];
	ld.shared.f64 	%fd23, [%r3];
	add.f64 	%fd24, %fd22, %fd23;
	st.shared.f64 	[%r3], %fd24;
$L__BB2_14:
	setp.gt.u32 	%p9, %r1, 31;
	bar.sync 	0;
	@%p9 bra 	$L__BB2_17;
	setp.ne.s32 	%p10, %r1, 0;
	ld.volatile.shared.f64 	%fd25, [%r3+256];
	ld.volatile.shared.f64 	%fd26, [%r3];
	add.f64 	%fd27, %fd25, %fd26;
	st.volatile.shared.f64 	[%r3], %fd27;
	ld.volatile.shared.f64 	%fd28, [%r3+128];
	ld.volatile.shared.f64 	%fd29, [%r3];
	add.f64 	%fd30, %fd28, %fd29;
	st.volatile.shared.f64 	[%r3], %fd30;
	ld.volatile.shared.f64 	%fd31, [%r3+64];
	ld.volatile.shared.f64 	%fd32, [%r3];
	add.f64 	%fd33, %fd31, %fd32;
	st.volatile.shared.f64 	[%r3], %fd33;
	ld.volatile.shared.f64 	%fd34, [%r3+32];
	ld.volatile.shared.f64 	%fd35, [%r3];
	add.f64 	%fd36, %fd34, %fd35;
	st.volatile.shared.f64 	[%r3], %fd36;
	ld.volatile.shared.f64 	%fd37, [%r3+16];
	ld.volatile.shared.f64 	%fd38, [%r3];
	add.f64 	%fd39, %fd37, %fd38;
	st.volatile.shared.f64 	[%r3], %fd39;
	ld.volatile.shared.f64 	%fd40, [%r3+8];
	ld.volatile.shared.f64 	%fd41, [%r3];
	add.f64 	%fd42, %fd40, %fd41;
	st.volatile.shared.f64 	[%r3], %fd42;
	@%p10 bra 	$L__BB2_17;
	ld.shared.f64 	%fd43, [_ZZ8sumArrayILi512EEvPKdiPdE4sArr];
	ld.shared.f64 	%fd44, [_ZZ8sumArrayILi512EEvPKdiPdE7partial];
	add.f64 	%fd45, %fd43, %fd44;
	st.shared.f64 	[_ZZ8sumArrayILi512EEvPKdiPdE7partial], %fd45;
$L__BB2_17:
	or.b32  	%r18, %r1, 1024;
$L__BB2_18:
	setp.lt.u32 	%p11, %r4, 1024;
	@%p11 bra 	$L__BB2_47;
	mul.wide.u32 	%rd10, %r18, 8;
	add.s64 	%rd11, %rd10, %rd1;
	add.s64 	%rd13, %rd11, 8192;
$L__BB2_20:
	setp.ge.u32 	%p12, %r18, %r12;
	mov.f64 	%fd115, 0d0000000000000000;
	@%p12 bra 	$L__BB2_22;
	ld.global.nc.f64 	%fd115, [%rd13+-8192];
$L__BB2_22:
	add.s32 	%r8, %r18, 512;
	setp.ge.u32 	%p13, %r8, %r12;
	mov.f64 	%fd116, 0d0000000000000000;
	@%p13 bra 	$L__BB2_24;
	ld.global.nc.f64 	%fd116, [%rd13+-4096];
$L__BB2_24:
	setp.gt.u32 	%p14, %r1, 255;
	add.f64 	%fd48, %fd115, %fd116;
	st.shared.f64 	[%r3], %fd48;
	bar.sync 	0;
	@%p14 bra 	$L__BB2_26;
	ld.shared.f64 	%fd49, [%r3+2048];
	ld.shared.f64 	%fd50, [%r3];
	add.f64 	%fd51, %fd49, %fd50;
	st.shared.f64 	[%r3], %fd51;
$L__BB2_26:
	setp.gt.u32 	%p15, %r1, 127;
	bar.sync 	0;
	@%p15 bra 	$L__BB2_28;
	ld.shared.f64 	%fd52, [%r3+1024];
	ld.shared.f64 	%fd53, [%r3];
	add.f64 	%fd54, %fd52, %fd53;
	st.shared.f64 	[%r3], %fd54;
$L__BB2_28:
	setp.gt.u32 	%p16, %r1, 63;
	bar.sync 	0;
	@%p16 bra 	$L__BB2_30;
	ld.shared.f64 	%fd55, [%r3+512];
	ld.shared.f64 	%fd56, [%r3];
	add.f64 	%fd57, %fd55, %fd56;
	st.shared.f64 	[%r3], %fd57;
$L__BB2_30:
	setp.gt.u32 	%p17, %r1, 31;
	bar.sync 	0;
	@%p17 bra 	$L__BB2_33;
	setp.ne.s32 	%p18, %r1, 0;
	ld.volatile.shared.f64 	%fd58, [%r3+256];
	ld.volatile.shared.f64 	%fd59, [%r3];
	add.f64 	%fd60, %fd58, %fd59;
	st.volatile.shared.f64 	[%r3], %fd60;
	ld.volatile.shared.f64 	%fd61, [%r3+128];
	ld.volatile.shared.f64 	%fd62, [%r3];
	add.f64 	%fd63, %fd61, %fd62;
	st.volatile.shared.f64 	[%r3], %fd63;
	ld.volatile.shared.f64 	%fd64, [%r3+64];
	ld.volatile.shared.f64 	%fd65, [%r3];
	add.f64 	%fd66, %fd64, %fd65;
	st.volatile.shared.f64 	[%r3], %fd66;
	ld.volatile.shared.f64 	%fd67, [%r3+32];
	ld.volatile.shared.f64 	%fd68, [%r3];
	add.f64 	%fd69, %fd67, %fd68;
	st.volatile.shared.f64 	[%r3], %fd69;
	ld.volatile.shared.f64 	%fd70, [%r3+16];
	ld.volatile.shared.f64 	%fd71, [%r3];
	add.f64 	%fd72, %fd70, %fd71;
	st.volatile.shared.f64 	[%r3], %fd72;
	ld.volatile.shared.f64 	%fd73, [%r3+8];
	ld.volatile.shared.f64 	%fd74, [%r3];
	add.f64 	%fd75, %fd73, %fd74;
	st.volatile.shared.f64 	[%r3], %fd75;
	@%p18 bra 	$L__BB2_33;
	ld.shared.f64 	%fd76, [_ZZ8sumArrayILi512EEvPKdiPdE4sArr];
	ld.shared.f64 	%fd77, [_ZZ8sumArrayILi512EEvPKdiPdE7partial];
	add.f64 	%fd78, %fd76, %fd77;
	st.shared.f64 	[_ZZ8sumArrayILi512EEvPKdiPdE7partial], %fd78;
$L__BB2_33:
	add.s32 	%r9, %r8, 512;
	setp.ge.u32 	%p19, %r9, %r12;
	mov.f64 	%fd117, 0d0000000000000000;
	@%p19 bra 	$L__BB2_35;
	ld.global.nc.f64 	%fd117, [%rd13];
$L__BB2_35:
	add.s32 	%r10, %r9, 512;
	setp.ge.u32 	%p20, %r10, %r12;
	mov.f64 	%fd118, 0d0000000000000000;
	@%p20 bra 	$L__BB2_37;
	ld.global.nc.f64 	%fd118, [%rd13+4096];
$L__BB2_37:
	setp.gt.u32 	%p21, %r1, 255;
	add.f64 	%fd81, %fd117, %fd118;
	st.shared.f64 	[%r3], %fd81;
	bar.sync 	0;
	@%p21 bra 	$L__BB2_39;
	ld.shared.f64 	%fd82, [%r3+2048];
	ld.shared.f64 	%fd83, [%r3];
	add.f64 	%fd84, %fd82, %fd83;
	st.shared.f64 	[%r3], %fd84;
$L__BB2_39:
	setp.gt.u32 	%p22, %r1, 127;
	bar.sync 	0;
	@%p22 bra 	$L__BB2_41;
	ld.shared.f64 	%fd85, [%r3+1024];
	ld.shared.f64 	%fd86, [%r3];
	add.f64 	%fd87, %fd85, %fd86;
	st.shared.f64 	[%r3], %fd87;
$L__BB2_41:
	setp.gt.u32 	%p23, %r1, 63;
	bar.sync 	0;
	@%p23 bra 	$L__BB2_43;
	ld.shared.f64 	%fd88, [%r3+512];
	ld.shared.f64 	%fd89, [%r3];
	add.f64 	%fd90, %fd88, %fd89;
	st.shared.f64 	[%r3], %fd90;
$L__BB2_43:
	setp.gt.u32 	%p24, %r1, 31;
	bar.sync 	0;
	@%p24 bra 	$L__BB2_46;
	setp.ne.s32 	%p25, %r1, 0;
	ld.volatile.shared.f64 	%fd91, [%r3+256];
	ld.volatile.shared.f64 	%fd92, [%r3];
	add.f64 	%fd93, %fd91, %fd92;
	st.volatile.shared.f64 	[%r3], %fd93;
	ld.volatile.shared.f64 	%fd94, [%r3+128];
	ld.volatile.shared.f64 	%fd95, [%r3];
	add.f64 	%fd96, %fd94, %fd95;
	st.volatile.shared.f64 	[%r3], %fd96;
	ld.volatile.shared.f64 	%fd97, [%r3+64];
	ld.volatile.shared.f64 	%fd98, [%r3];
	add.f64 	%fd99, %fd97, %fd98;
	st.volatile.shared.f64 	[%r3], %fd99;
	ld.volatile.shared.f64 	%fd100, [%r3+32];
	ld.volatile.shared.f64 	%fd101, [%r3];
	add.f64 	%fd102, %fd100, %fd101;
	st.volatile.shared.f64 	[%r3], %fd102;
	ld.volatile.shared.f64 	%fd103, [%r3+16];
	ld.volatile.shared.f64 	%fd104, [%r3];
	add.f64 	%fd105, %fd103, %fd104;
	st.volatile.shared.f64 	[%r3], %fd105;
	ld.volatile.shared.f64 	%fd106, [%r3+8];
	ld.volatile.shared.f64 	%fd107, [%r3];
	add.f64 	%fd108, %fd106, %fd107;
	st.volatile.shared.f64 	[%r3], %fd108;
	@%p25 bra 	$L__BB2_46;
	ld.shared.f64 	%fd109, [_ZZ8sumArrayILi512EEvPKdiPdE4sArr];
	ld.shared.f64 	%fd110, [_ZZ8sumArrayILi512EEvPKdiPdE7partial];
	add.f64 	%fd111, %fd109, %fd110;
	st.shared.f64 	[_ZZ8sumArrayILi512EEvPKdiPdE7partial], %fd111;
$L__BB2_46:
	add.s64 	%rd13, %rd13, 16384;
	add.s32 	%r18, %r10, 512;
	setp.lt.u32 	%p26, %r18, %r2;
	@%p26 bra 	$L__BB2_20;
$L__BB2_47:
	setp.ne.s32 	%p27, %r1, 0;
	@%p27 bra 	$L__BB2_49;
	ld.shared.f64 	%fd112, [_ZZ8sumArrayILi512EEvPKdiPdE7partial];
	cvta.to.global.u64 	%rd12, %rd6;
	st.global.f64 	[%rd12], %fd112;
$L__BB2_49:
	ret;

}
	// .globl	_Z20matrix_vector_kernelILi1000ELi512EEvPKdPdS2_i
.visible .entry _Z20matrix_vector_kernelILi1000ELi512EEvPKdPdS2_i(
	.param .u64 .ptr .align 1 _Z20matrix_vector_kernelILi1000ELi512EEvPKdPdS2_i_param_0,
	.param .u64 .ptr .align 1 _Z20matrix_vector_kernelILi1000ELi512EEvPKdPdS2_i_param_1,
	.param .u64 .ptr .align 1 _Z20matrix_vector_kernelILi1000ELi512EEvPKdPdS2_i_param_2,
	.param .u32 _Z20matrix_vector_kernelILi1000ELi512EEvPKdPdS2_i_param_3
)
{
	.reg .pred 	%p<57>;
	.reg .b32 	%r<108>;
	.reg .b32 	%f<80>;
	.reg .b64 	%rd<39>;
	.reg .b64 	%fd<32>;
	// demoted variable
	.shared .align 4 .b8 _ZZ9reduce_wsILi512EEvPdPfE5sdata[128];
	// demoted variable
	.shared .align 8 .b8 _ZZ18row_column_mult_wsILi512EEvPKdjiS1_PdE4sArr[4096];
	// demoted variable
	.shared .align 4 .f32 _ZZ18row_column_mult_wsILi512EEvPKdjiS1_PdE7partial;
	ld.param.u64 	%rd9, [_Z20matrix_vector_kernelILi1000ELi512EEvPKdPdS2_i_param_0];
	ld.param.u64 	%rd7, [_Z20matrix_vector_kernelILi1000ELi512EEvPKdPdS2_i_param_1];
	ld.param.u32 	%r22, [_Z20matrix_vector_kernelILi1000ELi512EEvPKdPdS2_i_param_3];
	cvta.to.global.u64 	%rd1, %rd9;
	mov.u32 	%r104, %ctaid.x;
	setp.ge.u32 	%p1, %r104, %r22;
	@%p1 bra 	$L__BB3_48;
	cvta.to.global.u64 	%rd10, %rd7;
	mov.u32 	%r2, %tid.x;
	add.s32 	%r3, %r22, %r2;
	shl.b32 	%r23, %r2, 3;
	mov.u32 	%r24, _ZZ18row_column_mult_wsILi512EEvPKdjiS1_PdE4sArr;
	add.s32 	%r4, %r24, %r23;
	and.b32  	%r5, %r2, 31;
	shr.u32 	%r25, %r2, 3;
	and.b32  	%r26, %r25, 124;
	mov.u32 	%r27, _ZZ9reduce_wsILi512EEvPdPfE5sdata;
	add.s32 	%r6, %r27, %r26;
	shl.b32 	%r28, %r2, 2;
	and.b32  	%r29, %r28, 124;
	add.s32 	%r7, %r27, %r29;
	add.s32 	%r30, %r22, -1;
	and.b32  	%r8, %r30, 1024;
	mul.wide.u32 	%rd11, %r2, 8;
	add.s64 	%rd2, %rd10, %rd11;
	or.b32  	%r9, %r2, 1024;
	add.s64 	%rd3, %rd10, 8192;
$L__BB3_2:
	setp.ne.s32 	%p2, %r2, 0;
	@%p2 bra 	$L__BB3_4;
	mov.b32 	%r31, 0;
	st.shared.u32 	[_ZZ18row_column_mult_wsILi512EEvPKdjiS1_PdE7partial], %r31;
$L__BB3_4:
	setp.ge.u32 	%p3, %r2, %r3;
	@%p3 bra 	$L__BB3_45;
	setp.ne.s32 	%p4, %r8, 0;
	mul.lo.s32 	%r11, %r104, %r22;
	mov.u32 	%r105, %r2;
	@%p4 bra 	$L__BB3_18;
	add.s32 	%r32, %r2, 512;
	setp.lt.u32 	%p5, %r32, %r22;
	@%p5 bra 	$L__BB3_10;
	setp.lt.u32 	%p6, %r2, %r22;
	@%p6 bra 	$L__BB3_9;
	mov.b64 	%rd12, 0;
	st.shared.u64 	[%r4], %rd12;
	bra.uni 	$L__BB3_11;
$L__BB3_9:
	add.s32 	%r33, %r2, %r11;
	mul.wide.u32 	%rd13, %r33, 8;
	add.s64 	%rd14, %rd1, %rd13;
	ld.global.nc.f64 	%fd1, [%rd14];
	ld.global.nc.f64 	%fd2, [%rd2];
	mul.f64 	%fd3, %fd1, %fd2;
	st.shared.f64 	[%r4], %fd3;
	bra.uni 	$L__BB3_11;
$L__BB3_10:
	add.s32 	%r34, %r2, %r11;
	mul.wide.u32 	%rd15, %r34, 8;
	add.s64 	%rd16, %rd1, %rd15;
	ld.global.nc.f64 	%fd4, [%rd16];
	ld.global.nc.f64 	%fd5, [%rd2];
	add.s32 	%r35, %r34, 512;
	mul.wide.u32 	%rd17, %r35, 8;
	add.s64 	%rd18, %rd1, %rd17;
	ld.global.nc.f64 	%fd6, [%rd18];
	ld.global.nc.f64 	%fd7, [%rd2+4096];
	mul.f64 	%fd8, %fd6, %fd7;
	fma.rn.f64 	%fd9, %fd4, %fd5, %fd8;
	st.shared.f64 	[%r4], %fd9;
$L__BB3_11:
	setp.ne.s32 	%p7, %r5, 0;
	bar.sync 	0;
	ld.shared.f64 	%fd10, [%r4];
	cvt.rn.f32.f64 	%f13, %fd10;
	mov.b32 	%r36, %f13;
	shfl.sync.down.b32	%r37|%p8, %r36, 16, 31, -1;
	mov.b32 	%f14, %r37;
	add.f32 	%f15, %f13, %f14;
	mov.b32 	%r38, %f15;
	shfl.sync.down.b32	%r39|%p9, %r38, 8, 31, -1;
	mov.b32 	%f16, %r39;
	add.f32 	%f17, %f15, %f16;
	mov.b32 	%r40, %f17;
	shfl.sync.down.b32	%r41|%p10, %r40, 4, 31, -1;
	mov.b32 	%f18, %r41;
	add.f32 	%f19, %f17, %f18;
	mov.b32 	%r42, %f19;
	shfl.sync.down.b32	%r43|%p11, %r42, 2, 31, -1;
	mov.b32 	%f20, %r43;
	add.f32 	%f21, %f19, %f20;
	mov.b32 	%r44, %f21;
	shfl.sync.down.b32	%r45|%p12, %r44, 1, 31, -1;
	mov.b32 	%f22, %r45;
	add.f32 	%f1, %f21, %f22;
	@%p7 bra 	$L__BB3_13;
	st.shared.f32 	[%r6], %f1;
$L__BB3_13:
	setp.gt.u32 	%p13, %r2, 31;
	bar.sync 	0;
	mov.u32 	%r105, %r9;
	@%p13 bra 	$L__BB3_18;
	setp.gt.u32 	%p14, %r2, 15;
	mov.f32 	%f77, 0f00000000;
	@%p14 bra 	$L__BB3_16;
	ld.shared.f32 	%f77, [%r7];
$L__BB3_16:
	setp.ne.s32 	%p15, %r2, 0;
	mov.b32 	%r46, %f77;
	shfl.sync.down.b32	%r47|%p16, %r46, 16, 31, -1;
	mov.b32 	%f24, %r47;
	add.f32 	%f25, %f77, %f24;
	mov.b32 	%r48, %f25;
	shfl.sync.down.b32	%r49|%p17, %r48, 8, 31, -1;
	mov.b32 	%f26, %r49;
	add.f32 	%f27, %f25, %f26;
	mov.b32 	%r50, %f27;
	shfl.sync.down.b32	%r51|%p18, %r50, 4, 31, -1;
	mov.b32 	%f28, %r51;
	add.f32 	%f29, %f27, %f28;
	mov.b32 	%r52, %f29;
	shfl.sync.down.b32	%r53|%p19, %r52, 2, 31, -1;
	mov.b32 	%f30, %r53;
	add.f32 	%f31, %f29, %f30;
	mov.b32 	%r54, %f31;
	shfl.sync.down.b32	%r55|%p20, %r54, 1, 31, -1;
	mov.b32 	%f32, %r55;
	add.f32 	%f4, %f31, %f32;
	mov.u32 	%r105, %r9;
	@%p15 bra 	$L__BB3_18;
	atom.shared.add.f32 	%f33, [_ZZ18row_column_mult_wsILi512EEvPKdjiS1_PdE7partial], %f4;
	mov.u32 	%r105, %r9;
$L__BB3_18:
	setp.lt.u32 	%p21, %r22, 1025;
	@%p21 bra 	$L__BB3_45;
	add.s32 	%r56, %r105, %r11;
	add.s32 	%r107, %r56, 1536;
	add.s32 	%r106, %r105, 1024;
	mul.wide.u32 	%rd19, %r105, 8;
	add.s64 	%rd38, %rd3, %rd19;
$L__BB3_20:
	add.s32 	%r17, %r106, -1024;
	add.s32 	%r57, %r106, -512;
	setp.ge.u32 	%p22, %r57, %r22;
	@%p22 bra 	$L__BB3_22;
	add.s32 	%r59, %r107, -1536;
	mul.wide.u32 	%rd23, %r59, 8;
	add.s64 	%rd24, %rd1, %rd23;
	ld.global.nc.f64 	%fd14, [%rd24];
	ld.global.nc.f64 	%fd15, [%rd38+-8192];
	add.s32 	%r60, %r107, -1024;
	mul.wide.u32 	%rd25, %r60, 8;
	add.s64 	%rd26, %rd1, %rd25;
	ld.global.nc.f64 	%fd16, [%rd26];
	ld.global.nc.f64 	%fd17, [%rd38+-4096];
	mul.f64 	%fd18, %fd16, %fd17;
	fma.rn.f64 	%fd19, %fd14, %fd15, %fd18;
	st.shared.f64 	[%r4], %fd19;
	bra.uni 	$L__BB3_25;
$L__BB3_22:
	setp.ge.u32 	%p23, %r17, %r22;
	@%p23 bra 	$L__BB3_24;
	add.s32 	%r58, %r107, -1536;
	mul.wide.u32 	%rd21, %r58, 8;
	add.s64 	%rd22, %rd1, %rd21;
	ld.global.nc.f64 	%fd11, [%rd22];
	ld.global.nc.f64 	%fd12, [%rd38+-8192];
	mul.f64 	%fd13, %fd11, %fd12;
	st.shared.f64 	[%r4], %fd13;
	bra.uni 	$L__BB3_25;
$L__BB3_24:
	mov.b64 	%rd20, 0;
	st.shared.u64 	[%r4], %rd20;
$L__BB3_25:
	setp.ne.s32 	%p24, %r5, 0;
	bar.sync 	0;
	ld.shared.f64 	%fd20, [%r4];
	cvt.rn.f32.f64 	%f34, %fd20;
	mov.b32 	%r61, %f34;
	shfl.sync.down.b32	%r62|%p25, %r61, 16, 31, -1;
	mov.b32 	%f35, %r62;
	add.f32 	%f36, %f34, %f35;
	mov.b32 	%r63, %f36;
	shfl.sync.down.b32	%r64|%p26, %r63, 8, 31, -1;
	mov.b32 	%f37, %r64;
	add.f32 	%f38, %f36, %f37;
	mov.b32 	%r65, %f38;
	shfl.sync.down.b32	%r66|%p27, %r65, 4, 31, -1;
	mov.b32 	%f39, %r66;
	add.f32 	%f40, %f38, %f39;
	mov.b32 	%r67, %f40;
	shfl.sync.down.b32	%r68|%p28, %r67, 2, 31, -1;
	mov.b32 	%f41, %r68;
	add.f32 	%f42, %f40, %f41;
	mov.b32 	%r69, %f42;
	shfl.sync.down.b32	%r70|%p29, %r69, 1, 31, -1;
	mov.b32 	%f43, %r70;
	add.f32 	%f5, %f42, %f43;
	@%p24 bra 	$L__BB3_27;
	st.shared.f32 	[%r6], %f5;
$L__BB3_27:
	setp.gt.u32 	%p30, %r2, 31;
	bar.sync 	0;
	@%p30 bra 	$L__BB3_32;
	setp.gt.u32 	%p31, %r2, 15;
	mov.f32 	%f78, 0f00000000;
	@%p31 bra 	$L__BB3_30;
	ld.shared.f32 	%f78, [%r7];
$L__BB3_30:
	setp.ne.s32 	%p32, %r2, 0;
	mov.b32 	%r71, %f78;
	shfl.sync.down.b32	%r72|%p33, %r71, 16, 31, -1;
	mov.b32 	%f45, %r72;
	add.f32 	%f46, %f78, %f45;
	mov.b32 	%r73, %f46;
	shfl.sync.down.b32	%r74|%p34, %r73, 8, 31, -1;
	mov.b32 	%f47, %r74;
	add.f32 	%f48, %f46, %f47;
	mov.b32 	%r75, %f48;
	shfl.sync.down.b32	%r76|%p35, %r75, 4, 31, -1;
	mov.b32 	%f49, %r76;
	add.f32 	%f50, %f48, %f49;
	mov.b32 	%r77, %f50;
	shfl.sync.down.b32	%r78|%p36, %r77, 2, 31, -1;
	mov.b32 	%f51, %r78;
	add.f32 	%f52, %f50, %f51;
	mov.b32 	%r79, %f52;
	shfl.sync.down.b32	%r80|%p37, %r79, 1, 31, -1;
	mov.b32 	%f53, %r80;
	add.f32 	%f8, %f52, %f53;
	@%p32 bra 	$L__BB3_32;
	atom.shared.add.f32 	%f54, [_ZZ18row_column_mult_wsILi512EEvPKdjiS1_PdE7partial], %f8;
$L__BB3_32:
	add.s32 	%r18, %r106, 512;
	setp.lt.u32 	%p38, %r18, %r22;
	@%p38 bra 	$L__BB3_36;
	setp.lt.u32 	%p39, %r106, %r22;
	@%p39 bra 	$L__BB3_35;
	mov.b64 	%rd27, 0;
	st.shared.u64 	[%r4], %rd27;
	bra.uni 	$L__BB3_37;
$L__BB3_35:
	add.s32 	%r81, %r107, -512;
	mul.wide.u32 	%rd28, %r81, 8;
	add.s64 	%rd29, %rd1, %rd28;
	ld.global.nc.f64 	%fd21, [%rd29];
	ld.global.nc.f64 	%fd22, [%rd38];
	mul.f64 	%fd23, %fd21, %fd22;
	st.shared.f64 	[%r4], %fd23;
	bra.uni 	$L__BB3_37;
$L__BB3_36:
	add.s32 	%r82, %r107, -512;
	mul.wide.u32 	%rd30, %r82, 8;
	add.s64 	%rd31, %rd1, %rd30;
	ld.global.nc.f64 	%fd24, [%rd31];
	ld.global.nc.f64 	%fd25, [%rd38];
	mul.wide.u32 	%rd32, %r107, 8;
	add.s64 	%rd33, %rd1, %rd32;
	ld.global.nc.f64 	%fd26, [%rd33];
	ld.global.nc.f64 	%fd27, [%rd38+4096];
	mul.f64 	%fd28, %fd26, %fd27;
	fma.rn.f64 	%fd29, %fd24, %fd25, %fd28;
	st.shared.f64 	[%r4], %fd29;
$L__BB3_37:
	setp.ne.s32 	%p40, %r5, 0;
	bar.sync 	0;
	ld.shared.f64 	%fd30, [%r4];
	cvt.rn.f32.f64 	%f55, %fd30;
	mov.b32 	%r83, %f55;
	shfl.sync.down.b32	%r84|%p41, %r83, 16, 31, -1;
	mov.b32 	%f56, %r84;
	add.f32 	%f57, %f55, %f56;
	mov.b32 	%r85, %f57;
	shfl.sync.down.b32	%r86|%p42, %r85, 8, 31, -1;
	mov.b32 	%f58, %r86;
	add.f32 	%f59, %f57, %f58;
	mov.b32 	%r87, %f59;
	shfl.sync.down.b32	%r88|%p43, %r87, 4, 31, -1;
	mov.b32 	%f60, %r88;
	add.f32 	%f61, %f59, %f60;
	mov.b32 	%r89, %f61;
	shfl.sync.down.b32	%r90|%p44, %r89, 2, 31, -1;
	mov.b32 	%f62, %r90;
	add.f32 	%f63, %f61, %f62;
	mov.b32 	%r91, %f63;
	shfl.sync.down.b32	%r92|%p45, %r91, 1, 31, -1;
	mov.b32 	%f64, %r92;
	add.f32 	%f9, %f63, %f64;
	@%p40 bra 	$L__BB3_39;
	st.shared.f32 	[%r6], %f9;
$L__BB3_39:
	setp.gt.u32 	%p46, %r2, 31;
	bar.sync 	0;
	@%p46 bra 	$L__BB3_44;
	setp.gt.u32 	%p47, %r2, 15;
	mov.f32 	%f79, 0f00000000;
	@%p47 bra 	$L__BB3_42;
	ld.shared.f32 	%f79, [%r7];
$L__BB3_42:
	setp.ne.s32 	%p48, %r2, 0;
	mov.b32 	%r93, %f79;
	shfl.sync.down.b32	%r94|%p49, %r93, 16, 31, -1;
	mov.b32 	%f66, %r94;
	add.f32 	%f67, %f79, %f66;
	mov.b32 	%r95, %f67;
	shfl.sync.down.b32	%r96|%p50, %r95, 8, 31, -1;
	mov.b32 	%f68, %r96;
	add.f32 	%f69, %f67, %f68;
	mov.b32 	%r97, %f69;
	shfl.sync.down.b32	%r98|%p51, %r97, 4, 31, -1;
	mov.b32 	%f70, %r98;
	add.f32 	%f71, %f69, %f70;
	mov.b32 	%r99, %f71;
	shfl.sync.down.b32	%r100|%p52, %r99, 2, 31, -1;
	mov.b32 	%f72, %r100;
	add.f32 	%f73, %f71, %f72;
	mov.b32 	%r101, %f73;
	shfl.sync.down.b32	%r102|%p53, %r101, 1, 31, -1;
	mov.b32 	%f74, %r102;
	add.f32 	%f12, %f73, %f74;
	@%p48 bra 	$L__BB3_44;
	atom.shared.add.f32 	%f75, [_ZZ18row_column_mult_wsILi512EEvPKdjiS1_PdE7partial], %f12;
$L__BB3_44:
	add.s32 	%r107, %r107, 2048;
	add.s32 	%r106, %r106, 2048;
	add.s64 	%rd38, %rd38, 16384;
	add.s32 	%r103, %r18, 512;
	setp.lt.u32 	%p54, %r103, %r3;
	@%p54 bra 	$L__BB3_20;
$L__BB3_45:
	setp.ne.s32 	%p55, %r2, 0;
	@%p55 bra 	$L__BB3_47;
	ld.param.u64 	%rd37, [_Z20matrix_vector_kernelILi1000ELi512EEvPKdPdS2_i_param_2];
	ld.shared.f32 	%f76, [_ZZ18row_column_mult_wsILi512EEvPKdjiS1_PdE7partial];
	cvt.f64.f32 	%fd31, %f76;
	cvta.to.global.u64 	%rd34, %rd37;
	mul.wide.u32 	%rd35, %r104, 8;
	add.s64 	%rd36, %rd34, %rd35;
	st.global.f64 	[%rd36], %fd31;
$L__BB3_47:
	add.s32 	%r104, %r104, 1000;
	setp.lt.u32 	%p56, %r104, %r22;
	@%p56 bra 	$L__BB3_2;
$L__BB3_48:
	ret;

}
	// .globl	_Z12axpby_kernelILi1000ELi512EEvPKdS1_Pdi
.visible .entry _Z12axpby_kernelILi1000ELi512EEvPKdS1_Pdi(
	.param .u64 .ptr .align 1 _Z12axpby_kernelILi1000ELi512EEvPKdS1_Pdi_param_0,
	.param .u64 .ptr .align 1 _Z12axpby_kernelILi1000ELi512EEvPKdS1_Pdi_param_1,
	.param .u64 .ptr .align 1 _Z12axpby_kernelILi1000ELi512EEvPKdS1_Pdi_param_2,
	.param .u32 _Z12axpby_kernelILi1000ELi512EEvPKdS1_Pdi_param_3
)
{
	.reg .pred 	%p<2>;
	.reg .b32 	%r<6>;
	.reg .b64 	%rd<10>;
	.reg .b64 	%fd<5>;

	ld.param.u64 	%rd1, [_Z12axpby_kernelILi1000ELi512EEvPKdS1_Pdi_param_0];
	ld.param.u64 	%rd2, [_Z12axpby_kernelILi1000ELi512EEvPKdS1_Pdi_param_1];
	ld.param.u64 	%rd3, [_Z12axpby_kernelILi1000ELi512EEvPKdS1_Pdi_param_2];
	ld.param.u32 	%r2, [_Z12axpby_kernelILi1000ELi512EEvPKdS1_Pdi_param_3];
	mov.u32 	%r3, %tid.x;
	mov.u32 	%r4, %ctaid.x;
	shl.b32 	%r5, %r4, 9;
	add.s32 	%r1, %r5, %r3;
	setp.ge.s32 	%p1, %r1, %r2;
	@%p1 bra 	$L__BB4_2;
	cvta.to.global.u64 	%rd4, %rd1;
	cvta.to.global.u64 	%rd5, %rd2;
	cvta.to.global.u64 	%rd6, %rd3;
	ld.global.nc.f64 	%fd1, [%rd4];
	mul.wide.s32 	%rd7, %r1, 8;
	add.s64 	%rd8, %rd5, %rd7;
	ld.global.nc.f64 	%fd2, [%rd8];
	add.s64 	%rd9, %rd6, %rd7;
	ld.global.f64 	%fd3, [%rd9];
	fma.rn.f64 	%fd4, %fd1, %fd2, %fd3;
	st.global.f64 	[%rd9], %fd4;
$L__BB4_2:
	ret;

}
	// .globl	_Z19_minus_axpby_kernelILi1000ELi512EEvPKdS1_Pdi
.visible .entry _Z19_minus_axpby_kernelILi1000ELi512EEvPKdS1_Pdi(
	.param .u64 .ptr .align 1 _Z19_minus_axpby_kernelILi1000ELi512EEvPKdS1_Pdi_param_0,
	.param .u64 .ptr .align 1 _Z19_minus_axpby_kernelILi1000ELi512EEvPKdS1_Pdi_param_1,
	.param .u64 .ptr .align 1 _Z19_minus_axpby_kernelILi1000ELi512EEvPKdS1_Pdi_param_2,
	.param .u32 _Z19_minus_axpby_kernelILi1000ELi512EEvPKdS1_Pdi_param_3
)
{
	.reg .pred 	%p<2>;
	.reg .b32 	%r<6>;
	.reg .b64 	%rd<10>;
	.reg .b64 	%fd<6>;

	ld.param.u64 	%rd1, [_Z19_minus_axpby_kernelILi1000ELi512EEvPKdS1_Pdi_param_0];
	ld.param.u64 	%rd2, [_Z19_minus_axpby_kernelILi1000ELi512EEvPKdS1_Pdi_param_1];
	ld.param.u64 	%rd3, [_Z19_minus_axpby_kernelILi1000ELi512EEvPKdS1_Pdi_param_2];
	ld.param.u32 	%r2, [_Z19_minus_axpby_kernelILi1000ELi512EEvPKdS1_Pdi_param_3];
	mov.u32 	%r3, %tid.x;
	mov.u32 	%r4, %ctaid.x;
	shl.b32 	%r5, %r4, 9;
	add.s32 	%r1, %r5, %r3;
	setp.ge.s32 	%p1, %r1, %r2;
	@%p1 bra 	$L__BB5_2;
	cvta.to.global.u64 	%rd4, %rd1;
	cvta.to.global.u64 	%rd5, %rd2;
	cvta.to.global.u64 	%rd6, %rd3;
	ld.global.nc.f64 	%fd1, [%rd4];
	mul.wide.s32 	%rd7, %r1, 8;
	add.s64 	%rd8, %rd5, %rd7;
	ld.global.nc.f64 	%fd2, [%rd8];
	add.s64 	%rd9, %rd6, %rd7;
	ld.global.f64 	%fd3, [%rd9];
	mul.f64 	%fd4, %fd1, %fd2;
	sub.f64 	%fd5, %fd3, %fd4;
	st.global.f64 	[%rd9], %fd5;
$L__BB5_2:
	ret;

}
	// .globl	_Z11xpby_kernelILi1000ELi512EEvPKdPdS1_i
.visible .entry _Z11xpby_kernelILi1000ELi512EEvPKdPdS1_i(
	.param .u64 .ptr .align 1 _Z11xpby_kernelILi1000ELi512EEvPKdPdS1_i_param_0,
	.param .u64 .ptr .align 1 _Z11xpby_kernelILi1000ELi512EEvPKdPdS1_i_param_1,
	.param .u64 .ptr .align 1 _Z11xpby_kernelILi1000ELi512EEvPKdPdS1_i_param_2,
	.param .u32 _Z11xpby_kernelILi1000ELi512EEvPKdPdS1_i_param_3
)
{
	.reg .pred 	%p<2>;
	.reg .b32 	%r<6>;
	.reg .b64 	%rd<10>;
	.reg .b64 	%fd<5>;

	ld.param.u64 	%rd1, [_Z11xpby_kernelILi1000ELi512EEvPKdPdS1_i_param_0];
	ld.param.u64 	%rd2, [_Z11xpby_kernelILi1000ELi512EEvPKdPdS1_i_param_1];
	ld.param.u64 	%rd3, [_Z11xpby_kernelILi1000ELi512EEvPKdPdS1_i_param_2];
	ld.param.u32 	%r2, [_Z11xpby_kernelILi1000ELi512EEvPKdPdS1_i_param_3];
	mov.u32 	%r3, %tid.x;
	mov.u32 	%r4, %ctaid.x;
	shl.b32 	%r5, %r4, 9;
	add.s32 	%r1, %r5, %r3;
	setp.ge.s32 	%p1, %r1, %r2;
	@%p1 bra 	$L__BB6_2;
	cvta.to.global.u64 	%rd4, %rd1;
	cvta.to.global.u64 	%rd5, %rd3;
	cvta.to.global.u64 	%rd6, %rd2;
	mul.wide.s32 	%rd7, %r1, 8;
	add.s64 	%rd8, %rd4, %rd7;
	ld.global.nc.f64 	%fd1, [%rd8];
	ld.global.nc.f64 	%fd2, [%rd5];
	add.s64 	%rd9, %rd6, %rd7;
	ld.global.f64 	%fd3, [%rd9];
	fma.rn.f64 	%fd4, %fd2, %fd3, %fd1;
	st.global.f64 	[%rd9], %fd4;
$L__BB6_2:
	ret;

}


// ===== COMPILED SASS (sm_100) =====

	.target	sm_100

	.elftype	@"ET_EXEC"


//--------------------- .note.nv.tkinfo           --------------------------
	.section	.note.nv.tkinfo,"",@"SHT_NOTE"
	.sectionflags	@"SHF_NOTE_NV_TKINFO"
	.tkinfo
        /*0018*/ 	.word	0x00000002
        /*0030*/ 	.string	""
        /*0030*/ 	.string	"ptxas"
        /*0030*/ 	.string	"Cuda compilation tools, release 13.0, V13.0.88"
        /*0030*/ 	.string	"Build cuda_13.0.r13.0/compiler.36424714_0"
        /*0030*/ 	.string	"-arch sm_100 -m 64 "



//--------------------- .note.nv.cuinfo           --------------------------
	.section	.note.nv.cuinfo,"",@"SHT_NOTE"
	.sectionflags	@"SHF_NOTE_NV_CUINFO"
        /*0018*/ 	.short	0x0002
        /*001a*/ 	.short	0x0064
        /*001c*/ 	.short	0x0082
	.zero		2


//--------------------- .nv.info                  --------------------------
	.section	.nv.info,"",@"SHT_CUDA_INFO"
	.align	4


	//----- nvinfo : EIATTR_REGCOUNT
	.align		4
        /*0000*/ 	.byte	0x04, 0x2f
        /*0002*/ 	.short	(.L_1 - .L_0)
	.align		4
.L_0:
        /*0004*/ 	.word	index@(_Z6dividePKdS0_Pd)
        /*0008*/ 	.word	0x00000018


	//----- nvinfo : EIATTR_FRAME_SIZE
	.align		4
.L_1:
        /*000c*/ 	.byte	0x04, 0x11
        /*000e*/ 	.short	(.L_3 - .L_2)
	.align		4
.L_2:
        /*0010*/ 	.word	index@($__internal_0_$__cuda_sm20_div_rn_f64_full)
        /*0014*/ 	.word	0x00000000


	//----- nvinfo : EIATTR_FRAME_SIZE
	.align		4
.L_3:
        /*0018*/ 	.byte	0x04, 0x11
        /*001a*/ 	.short	(.L_5 - .L_4)
	.align		4
.L_4:
        /*001c*/ 	.word	index@(_Z6dividePKdS0_Pd)
        /*0020*/ 	.word	0x00000000


	//----- nvinfo : EIATTR_REGCOUNT
	.align		4
.L_5:
        /*0024*/ 	.byte	0x04, 0x2f
        /*0026*/ 	.short	(.L_7 - .L_6)
	.align		4
.L_6:
        /*0028*/ 	.word	index@(_Z18dot_product_kernelILi1000ELi512EEvPKdS1_Pdi)
        /*002c*/ 	.word	0x00000014


	//----- nvinfo : EIATTR_FRAME_SIZE
	.align		4
.L_7:
        /*0030*/ 	.byte	0x04, 0x11
        /*0032*/ 	.short	(.L_9 - .L_8)
	.align		4
.L_8:
        /*0034*/ 	.word	index@(_Z18dot_product_kernelILi1000ELi512EEvPKdS1_Pdi)
        /*0038*/ 	.word	0x00000000


	//----- nvinfo : EIATTR_REGCOUNT
	.align		4
.L_9:
        /*003c*/ 	.byte	0x04, 0x2f
        /*003e*/ 	.short	(.L_11 - .L_10)
	.align		4
.L_10:
        /*0040*/ 	.word	index@(_Z8sumArrayILi512EEvPKdiPd)
        /*0044*/ 	.word	0x00000016


	//----- nvinfo : EIATTR_FRAME_SIZE
	.align		4
.L_11:
        /*0048*/ 	.byte	0x04, 0x11
        /*004a*/ 	.short	(.L_13 - .L_12)
	.align		4
.L_12:
        /*004c*/ 	.word	index@(_Z8sumArrayILi512EEvPKdiPd)
        /*0050*/ 	.word	0x00000000


	//----- nvinfo : EIATTR_REGCOUNT
	.align		4
.L_13:
        /*0054*/ 	.byte	0x04, 0x2f
        /*0056*/ 	.short	(.L_15 - .L_14)
	.align		4
.L_14:
        /*0058*/ 	.word	index@(_Z20matrix_vector_kernelILi1000ELi512EEvPKdPdS2_i)
        /*005c*/ 	.word	0x0000001c


	//----- nvinfo : EIATTR_FRAME_SIZE
	.align		4
.L_15:
        /*0060*/ 	.byte	0x04, 0x11
        /*0062*/ 	.short	(.L_17 - .L_16)
	.align		4
.L_16:
        /*0064*/ 	.word	index@(_Z20matrix_vector_kernelILi1000ELi512EEvPKdPdS2_i)
        /*0068*/ 	.word	0x00000000


	//----- nvinfo : EIATTR_REGCOUNT
	.align		4
.L_17:
        /*006c*/ 	.byte	0x04, 0x2f
        /*006e*/ 	.short	(.L_19 - .L_18)
	.align		4
.L_18:
        /*0070*/ 	.word	index@(_Z12axpby_kernelILi1000ELi512EEvPKdS1_Pdi)
        /*0074*/ 	.word	0x0000000c


	//----- nvinfo : EIATTR_FRAME_SIZE
	.align		4
.L_19:
        /*0078*/ 	.byte	0x04, 0x11
        /*007a*/ 	.short	(.L_21 - .L_20)
	.align		4
.L_20:
        /*007c*/ 	.word	index@(_Z12axpby_kernelILi1000ELi512EEvPKdS1_Pdi)
        /*0080*/ 	.word	0x00000000


	//----- nvinfo : EIATTR_REGCOUNT
	.align		4
.L_21:
        /*0084*/ 	.byte	0x04, 0x2f
        /*0086*/ 	.short	(.L_23 - .L_22)
	.align		4
.L_22:
        /*0088*/ 	.word	index@(_Z19_minus_axpby_kernelILi1000ELi512EEvPKdS1_Pdi)
        /*008c*/ 	.word	0x0000000c


	//----- nvinfo : EIATTR_FRAME_SIZE
	.align		4
.L_23:
        /*0090*/ 	.byte	0x04, 0x11
        /*0092*/ 	.short	(.L_25 - .L_24)
	.align		4
.L_24:
        /*0094*/ 	.word	index@(_Z19_minus_axpby_kernelILi1000ELi512EEvPKdS1_Pdi)
        /*0098*/ 	.word	0x00000000


	//----- nvinfo : EIATTR_REGCOUNT
	.align		4
.L_25:
        /*009c*/ 	.byte	0x04, 0x2f
        /*009e*/ 	.short	(.L_27 - .L_26)
	.align		4
.L_26:
        /*00a0*/ 	.word	index@(_Z11xpby_kernelILi1000ELi512EEvPKdPdS1_i)
        /*00a4*/ 	.word	0x0000000c


	//----- nvinfo : EIATTR_FRAME_SIZE
	.align		4
.L_27:
        /*00a8*/ 	.byte	0x04, 0x11
        /*00aa*/ 	.short	(.L_29 - .L_28)
	.align		4
.L_28:
        /*00ac*/ 	.word	index@(_Z11xpby_kernelILi1000ELi512EEvPKdPdS1_i)
        /*00b0*/ 	.word	0x00000000


	//----- nvinfo : EIATTR_MIN_STACK_SIZE
	.align		4
.L_29:
        /*00b4*/ 	.byte	0x04, 0x12
        /*00b6*/ 	.short	(.L_31 - .L_30)
	.align		4
.L_30:
        /*00b8*/ 	.word	index@(_Z11xpby_kernelILi1000ELi512EEvPKdPdS1_i)
        /*00bc*/ 	.word	0x00000000


	//----- nvinfo : EIATTR_MIN_STACK_SIZE
	.align		4
.L_31:
        /*00c0*/ 	.byte	0x04, 0x12
        /*00c2*/ 	.short	(.L_33 - .L_32)
	.align		4
.L_32:
        /*00c4*/ 	.word	index@(_Z19_minus_axpby_kernelILi1000ELi512EEvPKdS1_Pdi)
        /*00c8*/ 	.word	0x00000000


	//----- nvinfo : EIATTR_MIN_STACK_SIZE
	.align		4
.L_33:
        /*00cc*/ 	.byte	0x04, 0x12
        /*00ce*/ 	.short	(.L_35 - .L_34)
	.align		4
.L_34:
        /*00d0*/ 	.word	index@(_Z12axpby_kernelILi1000ELi512EEvPKdS1_Pdi)
        /*00d4*/ 	.word	0x00000000


	//----- nvinfo : EIATTR_MIN_STACK_SIZE
	.align		4
.L_35:
        /*00d8*/ 	.byte	0x04, 0x12
        /*00da*/ 	.short	(.L_37 - .L_36)
	.align		4
.L_36:
        /*00dc*/ 	.word	index@(_Z20matrix_vector_kernelILi1000ELi512EEvPKdPdS2_i)
        /*00e0*/ 	.word	0x00000000


	//----- nvinfo : EIATTR_MIN_STACK_SIZE
	.align		4
.L_37:
        /*00e4*/ 	.byte	0x04, 0x12
        /*00e6*/ 	.short	(.L_39 - .L_38)
	.align		4
.L_38:
        /*00e8*/ 	.word	index@(_Z8sumArrayILi512EEvPKdiPd)
        /*00ec*/ 	.word	0x00000000


	//----- nvinfo : EIATTR_MIN_STACK_SIZE
	.align		4
.L_39:
        /*00f0*/ 	.byte	0x04, 0x12
        /*00f2*/ 	.short	(.L_41 - .L_40)
	.align		4
.L_40:
        /*00f4*/ 	.word	index@(_Z18dot_product_kernelILi1000ELi512EEvPKdS1_Pdi)
        /*00f8*/ 	.word	0x00000000


	//----- nvinfo : EIATTR_MIN_STACK_SIZE
	.align		4
.L_41:
        /*00fc*/ 	.byte	0x04, 0x12
        /*00fe*/ 	.short	(.L_43 - .L_42)
	.align		4
.L_42:
        /*0100*/ 	.word	index@(_Z6dividePKdS0_Pd)
        /*0104*/ 	.word	0x00000000
.L_43:


//--------------------- .nv.compat                --------------------------
	.section	.nv.compat,"",@"SHT_CUDA_COMPAT_INFO"
	.align	4
        /*0000*/ 	.byte	0x02, 0x09, 0x00, 0x00, 0x02, 0x02, 0x01, 0x00, 0x02, 0x05, 0x05, 0x00, 0x03, 0x07, 0x01, 0x01
        /*0010*/ 	.byte	0x02, 0x03, 0x00, 0x00, 0x02, 0x06, 0x01, 0x00, 0x04, 0x0b, 0x08, 0x00, 0x01, 0x00, 0x00, 0x00
        /*0020*/ 	.byte	0x00, 0x00, 0x00, 0x00


//--------------------- .nv.info._Z11xpby_kernelILi1000ELi512EEvPKdPdS1_i --------------------------
	.section	.nv.info._Z11xpby_kernelILi1000ELi512EEvPKdPdS1_i,"",@"SHT_CUDA_INFO"
	.sectionflags	@""
	.align	4


	//----- nvinfo : EIATTR_CUDA_API_VERSION
	.align		4
        /*0000*/ 	.byte	0x04, 0x37
        /*0002*/ 	.short	(.L_45 - .L_44)
.L_44:
        /*0004*/ 	.word	0x00000082


	//----- nvinfo : EIATTR_KPARAM_INFO
	.align		4
.L_45:
        /*0008*/ 	.byte	0x04, 0x17
        /*000a*/ 	.short	(.L_47 - .L_46)
.L_46:
        /*000c*/ 	.word	0x00000000
        /*0010*/ 	.short	0x0003
        /*0012*/ 	.short	0x0018
        /*0014*/ 	.byte	0x00, 0xf0, 0x11, 0x00


	//----- nvinfo : EIATTR_KPARAM_INFO
	.align		4
.L_47:
        /*0018*/ 	.byte	0x04, 0x17
        /*001a*/ 	.short	(.L_49 - .L_48)
.L_48:
        /*001c*/ 	.word	0x00000000
        /*0020*/ 	.short	0x0002
        /*0022*/ 	.short	0x0010
        /*0024*/ 	.byte	0x00, 0xf5, 0x21, 0x00


	//----- nvinfo : EIATTR_KPARAM_INFO
	.align		4
.L_49:
        /*0028*/ 	.byte	0x04, 0x17
        /*002a*/ 	.short	(.L_51 - .L_50)
.L_50:
        /*002c*/ 	.word	0x00000000
        /*0030*/ 	.short	0x0001
        /*0032*/ 	.short	0x0008
        /*0034*/ 	.byte	0x00, 0xf5, 0x21, 0x00


	//----- nvinfo : EIATTR_KPARAM_INFO
	.align		4
.L_51:
        /*0038*/ 	.byte	0x04, 0x17
        /*003a*/ 	.short	(.L_53 - .L_52)
.L_52:
        /*003c*/ 	.word	0x00000000
        /*0040*/ 	.short	0x0000
        /*0042*/ 	.short	0x0000
        /*0044*/ 	.byte	0x00, 0xf5, 0x21, 0x00


	//----- nvinfo : EIATTR_SPARSE_MMA_MASK
	.align		4
.L_53:
        /*0048*/ 	.byte	0x03, 0x50
        /*004a*/ 	.short	0x0000


	//----- nvinfo : EIATTR_MAXREG_COUNT
	.align		4
        /*004c*/ 	.byte	0x03, 0x1b
        /*004e*/ 	.short	0x00ff


	//----- nvinfo : EIATTR_MERCURY_ISA_VERSION
	.align		4
        /*0050*/ 	.byte	0x03, 0x5f
        /*0052*/ 	.short	0x0101


	//----- nvinfo : EIATTR_VRC_CTA_INIT_COUNT
	.align		4
        /*0054*/ 	.byte	0x02, 0x4a
	.zero		1
	.zero		1


	//----- nvinfo : EIATTR_EXIT_INSTR_OFFSETS
	.align		4
        /*0058*/ 	.byte	0x04, 0x1c
        /*005a*/ 	.short	(.L_55 - .L_54)


	//   ....[0]....
.L_54:
        /*005c*/ 	.word	0x00000060


	//   ....[1]....
        /*0060*/ 	.word	0x00000120


	//----- nvinfo : EIATTR_CBANK_PARAM_SIZE
	.align		4
.L_55:
        /*0064*/ 	.byte	0x03, 0x19
        /*0066*/ 	.short	0x001c


	//----- nvinfo : EIATTR_PARAM_CBANK
	.align		4
        /*0068*/ 	.byte	0x04, 0x0a
        /*006a*/ 	.short	(.L_57 - .L_56)
	.align		4
.L_56:
        /*006c*/ 	.word	index@(.nv.constant0._Z11xpby_kernelILi1000ELi512EEvPKdPdS1_i)
        /*0070*/ 	.short	0x0380
        /*0072*/ 	.short	0x001c


	//----- nvinfo : EIATTR_SW_WAR
	.align		4
.L_57:
        /*0074*/ 	.byte	0x04, 0x36
        /*0076*/ 	.short	(.L_59 - .L_58)
.L_58:
        /*0078*/ 	.word	0x00000008
.L_59:


//--------------------- .nv.info._Z19_minus_axpby_kernelILi1000ELi512EEvPKdS1_Pdi --------------------------
	.section	.nv.info._Z19_minus_axpby_kernelILi1000ELi512EEvPKdS1_Pdi,"",@"SHT_CUDA_INFO"
	.sectionflags	@""
	.align	4


	//----- nvinfo : EIATTR_CUDA_API_VERSION
	.align		4
        /*0000*/ 	.byte	0x04, 0x37
        /*0002*/ 	.short	(.L_61 - .L_60)
.L_60:
        /*0004*/ 	.word	0x00000082


	//----- nvinfo : EIATTR_KPARAM_INFO
	.align		4
.L_61:
        /*0008*/ 	.byte	0x04, 0x17
        /*000a*/ 	.short	(.L_63 - .L_62)
.L_62:
        /*000c*/ 	.word	0x00000000
        /*0010*/ 	.short	0x0003
        /*0012*/ 	.short	0x0018
        /*0014*/ 	.byte	0x00, 0xf0, 0x11, 0x00


	//----- nvinfo : EIATTR_KPARAM_INFO
	.align		4
.L_63:
        /*0018*/ 	.byte	0x04, 0x17
        /*001a*/ 	.short	(.L_65 - .L_64)
.L_64:
        /*001c*/ 	.word	0x00000000
        /*0020*/ 	.short	0x0002
        /*0022*/ 	.short	0x0010
        /*0024*/ 	.byte	0x00, 0xf5, 0x21, 0x00


	//----- nvinfo : EIATTR_KPARAM_INFO
	.align		4
.L_65:
        /*0028*/ 	.byte	0x04, 0x17
        /*002a*/ 	.short	(.L_67 - .L_66)
.L_66:
        /*002c*/ 	.word	0x00000000
        /*0030*/ 	.short	0x0001
        /*0032*/ 	.short	0x0008
        /*0034*/ 	.byte	0x00, 0xf5, 0x21, 0x00


	//----- nvinfo : EIATTR_KPARAM_INFO
	.align		4
.L_67:
        /*0038*/ 	.byte	0x04, 0x17
        /*003a*/ 	.short	(.L_69 - .L_68)
.L_68:
        /*003c*/ 	.word	0x00000000
        /*0040*/ 	.short	0x0000
        /*0042*/ 	.short	0x0000
        /*0044*/ 	.byte	0x00, 0xf5, 0x21, 0x00


	//----- nvinfo : EIATTR_SPARSE_MMA_MASK
	.align		4
.L_69:
        /*0048*/ 	.byte	0x03, 0x50
        /*004a*/ 	.short	0x0000


	//----- nvinfo : EIATTR_MAXREG_COUNT
	.align		4
        /*004c*/ 	.byte	0x03, 0x1b
        /*004e*/ 	.short	0x00ff


	//----- nvinfo : EIATTR_MERCURY_ISA_VERSION
	.align		4
        /*0050*/ 	.byte	0x03, 0x5f
        /*0052*/ 	.short	0x0101


	//----- nvinfo : EIATTR_VRC_CTA_INIT_COUNT
	.align		4
        /*0054*/ 	.byte	0x02, 0x4a
	.zero		1
	.zero		1


	//----- nvinfo : EIATTR_EXIT_INSTR_OFFSETS
	.align		4
        /*0058*/ 	.byte	0x04, 0x1c
        /*005a*/ 	.short	(.L_71 - .L_70)


	//   ....[0]....
.L_70:
        /*005c*/ 	.word	0x00000060


	//   ....[1]....
        /*0060*/ 	.word	0x00000120


	//----- nvinfo : EIATTR_CBANK_PARAM_SIZE
	.align		4
.L_71:
        /*0064*/ 	.byte	0x03, 0x19
        /*0066*/ 	.short	0x001c


	//----- nvinfo : EIATTR_PARAM_CBANK
	.align		4
        /*0068*/ 	.byte	0x04, 0x0a
        /*006a*/ 	.short	(.L_73 - .L_72)
	.align		4
.L_72:
        /*006c*/ 	.word	index@(.nv.constant0._Z19_minus_axpby_kernelILi1000ELi512EEvPKdS1_Pdi)
        /*0070*/ 	.short	0x0380
        /*0072*/ 	.short	0x001c


	//----- nvinfo : EIATTR_SW_WAR
	.align		4
.L_73:
        /*0074*/ 	.byte	0x04, 0x36
        /*0076*/ 	.short	(.L_75 - .L_74)
.L_74:
        /*0078*/ 	.word	0x00000008
.L_75:


//--------------------- .nv.info._Z12axpby_kernelILi1000ELi512EEvPKdS1_Pdi --------------------------
	.section	.nv.info._Z12axpby_kernelILi1000ELi512EEvPKdS1_Pdi,"",@"SHT_CUDA_INFO"
	.sectionflags	@""
	.align	4


	//----- nvinfo : EIATTR_CUDA_API_VERSION
	.align		4
        /*0000*/ 	.byte	0x04, 0x37
        /*0002*/ 	.short	(.L_77 - .L_76)
.L_76:
        /*0004*/ 	.word	0x00000082


	//----- nvinfo : EIATTR_KPARAM_INFO
	.align		4
.L_77:
        /*0008*/ 	.byte	0x04, 0x17
        /*000a*/ 	.short	(.L_79 - .L_78)
.L_78:
        /*000c*/ 	.word	0x00000000
        /*0010*/ 	.short	0x0003
        /*0012*/ 	.short	0x0018
        /*0014*/ 	.byte	0x00, 0xf0, 0x11, 0x00


	//----- nvinfo : EIATTR_KPARAM_INFO
	.align		4
.L_79:
        /*0018*/ 	.byte	0x04, 0x17
        /*001a*/ 	.short	(.L_81 - .L_80)
.L_80:
        /*001c*/ 	.word	0x00000000
        /*0020*/ 	.short	0x0002
        /*0022*/ 	.short	0x0010
        /*0024*/ 	.byte	0x00, 0xf5, 0x21, 0x00


	//----- nvinfo : EIATTR_KPARAM_INFO
	.align		4
.L_81:
        /*0028*/ 	.byte	0x04, 0x17
        /*002a*/ 	.short	(.L_83 - .L_82)
.L_82:
        /*002c*/ 	.word	0x00000000
        /*0030*/ 	.short	0x0001
        /*0032*/ 	.short	0x0008
        /*0034*/ 	.byte	0x00, 0xf5, 0x21, 0x00


	//----- nvinfo : EIATTR_KPARAM_INFO
	.align		4
.L_83:
        /*0038*/ 	.byte	0x04, 0x17
        /*003a*/ 	.short	(.L_85 - .L_84)
.L_84:
        /*003c*/ 	.word	0x00000000
        /*0040*/ 	.short	0x0000
        /*0042*/ 	.short	0x0000
        /*0044*/ 	.byte	0x00, 0xf5, 0x21, 0x00


	//----- nvinfo : EIATTR_SPARSE_MMA_MASK
	.align		4
.L_85:
        /*0048*/ 	.byte	0x03, 0x50
        /*004a*/ 	.short	0x0000


	//----- nvinfo : EIATTR_MAXREG_COUNT
	.align		4
        /*004c*/ 	.byte	0x03, 0x1b
        /*004e*/ 	.short	0x00ff


	//----- nvinfo : EIATTR_MERCURY_ISA_VERSION
	.align		4
        /*0050*/ 	.byte	0x03, 0x5f
        /*0052*/ 	.short	0x0101


	//----- nvinfo : EIATTR_VRC_CTA_INIT_COUNT
	.align		4
        /*0054*/ 	.byte	0x02, 0x4a
	.zero		1
	.zero		1


	//----- nvinfo : EIATTR_EXIT_INSTR_OFFSETS
	.align		4
        /*0058*/ 	.byte	0x04, 0x1c
        /*005a*/ 	.short	(.L_87 - .L_86)


	//   ....[0]....
.L_86:
        /*005c*/ 	.word	0x00000060


	//   ....[1]....
        /*0060*/ 	.word	0x00000120


	//----- nvinfo : EIATTR_CBANK_PARAM_SIZE
	.align		4
.L_87:
        /*0064*/ 	.byte	0x03, 0x19
        /*0066*/ 	.short	0x001c


	//----- nvinfo : EIATTR_PARAM_CBANK
	.align		4
        /*0068*/ 	.byte	0x04, 0x0a
        /*006a*/ 	.short	(.L_89 - .L_88)
	.align		4
.L_88:
        /*006c*/ 	.word	index@(.nv.constant0._Z12axpby_kernelILi1000ELi512EEvPKdS1_Pdi)
        /*0070*/ 	.short	0x0380
        /*0072*/ 	.short	0x001c


	//----- nvinfo : EIATTR_SW_WAR
	.align		4
.L_89:
        /*0074*/ 	.byte	0x04, 0x36
        /*0076*/ 	.short	(.L_91 - .L_90)
.L_90:
        /*0078*/ 	.word	0x00000008
.L_91:


//--------------------- .nv.info._Z20matrix_vector_kernelILi1000ELi512EEvPKdPdS2_i --------------------------
	.section	.nv.info._Z20matrix_vector_kernelILi1000ELi512EEvPKdPdS2_i,"",@"SHT_CUDA_INFO"
	.sectionflags	@""
	.align	4


	//----- nvinfo : EIATTR_CUDA_API_VERSION
	.align		4
        /*0000*/ 	.byte	0x04, 0x37
        /*0002*/ 	.short	(.L_93 - .L_92)
.L_92:
        /*0004*/ 	.word	0x00000082


	//----- nvinfo : EIATTR_KPARAM_INFO
	.align		4
.L_93:
        /*0008*/ 	.byte	0x04, 0x17
        /*000a*/ 	.short	(.L_95 - .L_94)
.L_94:
        /*000c*/ 	.word	0x00000000
        /*0010*/ 	.short	0x0003
        /*0012*/ 	.short	0x0018
        /*0014*/ 	.byte	0x00, 0xf0, 0x11, 0x00


	//----- nvinfo : EIATTR_KPARAM_INFO
	.align		4
.L_95:
        /*0018*/ 	.byte	0x04, 0x17
        /*001a*/ 	.short	(.L_97 - .L_96)
.L_96:
        /*001c*/ 	.word	0x00000000
        /*0020*/ 	.short	0x0002
        /*0022*/ 	.short	0x0010
        /*0024*/ 	.byte	0x00, 0xf5, 0x21, 0x00


	//----- nvinfo : EIATTR_KPARAM_INFO
	.align		4
.L_97:
        /*0028*/ 	.byte	0x04, 0x17
        /*002a*/ 	.short	(.L_99 - .L_98)
.L_98:
        /*002c*/ 	.word	0x00000000
        /*0030*/ 	.short	0x0001
        /*0032*/ 	.short	0x0008
        /*0034*/ 	.byte	0x00, 0xf5, 0x21, 0x00


	//----- nvinfo : EIATTR_KPARAM_INFO
	.align		4
.L_99:
        /*0038*/ 	.byte	0x04, 0x17
        /*003a*/ 	.short	(.L_101 - .L_100)
.L_100:
        /*003c*/ 	.word	0x00000000
        /*0040*/ 	.short	0x0000
        /*0042*/ 	.short	0x0000
        /*0044*/ 	.byte	0x00, 0xf5, 0x21, 0x00


	//----- nvinfo : EIATTR_SPARSE_MMA_MASK
	.align		4
.L_101:
        /*0048*/ 	.byte	0x03, 0x50
        /*004a*/ 	.short	0x0000


	//----- nvinfo : EIATTR_MAXREG_COUNT
	.align		4
        /*004c*/ 	.byte	0x03, 0x1b
        /*004e*/ 	.short	0x00ff


	//----- nvinfo : EIATTR_NUM_BARRIERS
	.align		4
        /*0050*/ 	.byte	0x02, 0x4c
        /*0052*/ 	.byte	0x01
	.zero		1


	//----- nvinfo : EIATTR_MERCURY_ISA_VERSION
	.align		4
        /*0054*/ 	.byte	0x03, 0x5f
        /*0056*/ 	.short	0x0101


	//----- nvinfo : EIATTR_COOP_GROUP_MASK_REGIDS
	.align		4
        /*0058*/ 	.byte	0x04, 0x29
        /*005a*/ 	.short	(.L_103 - .L_102)


	//   ....[0]....
.L_102:
        /*005c*/ 	.word	0xffffffff


	//   ....[1]....
        /*0060*/ 	.word	0xffffffff


	//   ....[2]....
        /*0064*/ 	.word	0xffffffff


	//   ....[3]....
        /*0068*/ 	.word	0xffffffff


	//   ....[4]....
        /*006c*/ 	.word	0xffffffff


	//   ....[5]....
        /*0070*/ 	.word	0xffffffff


	//   ....[6]....
        /*0074*/ 	.word	0xffffffff


	//   ....[7]....
        /*0078*/ 	.word	0xffffffff


	//   ....[8]....
        /*007c*/ 	.word	0xffffffff


	//   ....[9]....
        /*0080*/ 	.word	0xffffffff


	//   ....[10]....
        /*0084*/ 	.word	0xffffffff


	//   ....[11]....
        /*0088*/ 	.word	0xffffffff


	//   ....[12]....
        /*008c*/ 	.word	0xffffffff


	//   ....[13]....
        /*0090*/ 	.word	0xffffffff


	//   ....[14]....
        /*0094*/ 	.word	0xffffffff


	//   ....[15]....
        /*0098*/ 	.word	0xffffffff


	//   ....[16]....
        /*009c*/ 	.word	0xffffffff


	//   ....[17]....
        /*00a0*/ 	.word	0xffffffff


	//   ....[18]....
        /*00a4*/ 	.word	0xffffffff


	//   ....[19]....
        /*00a8*/ 	.word	0xffffffff


	//   ....[20]....
        /*00ac*/ 	.word	0xffffffff


	//   ....[21]....
        /*00b0*/ 	.word	0xffffffff


	//   ....[22]....
        /*00b4*/ 	.word	0xffffffff


	//   ....[23]....
        /*00b8*/ 	.word	0xffffffff


	//   ....[24]....
        /*00bc*/ 	.word	0xffffffff


	//   ....[25]....
        /*00c0*/ 	.word	0xffffffff


	//   ....[26]....
        /*00c4*/ 	.word	0xffffffff


	//   ....[27]....
        /*00c8*/ 	.word	0xffffffff


	//   ....[28]....
        /*00cc*/ 	.word	0xffffffff


	//   ....[29]....
        /*00d0*/ 	.word	0xffffffff


	//   ....[30]....
        /*00d4*/ 	.word	0x0500000e


	//   ....[31]....
        /*00d8*/ 	.word	0x0500000e


	//   ....[32]....
        /*00dc*/ 	.word	0x0500000e


	//   ....[33]....
        /*00e0*/ 	.word	0x0500000e


	//   ....[34]....
        /*00e4*/ 	.word	0x0500000e


	//   ....[35]....
        /*00e8*/ 	.word	0x0500000e


	//   ....[36]....
        /*00ec*/ 	.word	0x0500000e


	//   ....[37]....
        /*00f0*/ 	.word	0x0500000e


	//   ....[38]....
        /*00f4*/ 	.word	0x0500000e


	//   ....[39]....
        /*00f8*/ 	.word	0x0500000e


	//   ....[40]....
        /*00fc*/ 	.word	0x0500000e


	//   ....[41]....
        /*0100*/ 	.word	0x0500000e


	//   ....[42]....
        /*0104*/ 	.word	0x0500000e


	//   ....[43]....
        /*0108*/ 	.word	0x0500000e


	//   ....[44]....
        /*010c*/ 	.word	0x0500000e


	//----- nvinfo : EIATTR_COOP_GROUP_INSTR_OFFSETS
	.align		4
.L_103:
        /*0110*/ 	.byte	0x04, 0x28
        /*0112*/ 	.short	(.L_105 - .L_104)


	//   ....[0]....
.L_104:
        /*0114*/ 	.word	0x00000470


	//   ....[1]....
        /*0118*/ 	.word	0x00000490


	//   ....[2]....
        /*011c*/ 	.word	0x000004c0


	//   ....[3]....
        /*0120*/ 	.word	0x000004e0


	//   ....[4]....
        /*0124*/ 	.word	0x00000500


	//   ....[5]....
        /*0128*/ 	.word	0x000005b0


	//   ....[6]....
        /*012c*/ 	.word	0x000005d0


	//   ....[7]....
        /*0130*/ 	.word	0x000005f0


	//   ....[8]....
        /*0134*/ 	.word	0x00000610


	//   ....[9]....
        /*0138*/ 	.word	0x00000630


	//   ....[10]....
        /*013c*/ 	.word	0x00000a20


	//   ....[11]....
        /*0140*/ 	.word	0x00000a40


	//   ....[12]....
        /*0144*/ 	.word	0x00000a60


	//   ....[13]....
        /*0148*/ 	.word	0x00000a80


	//   ....[14]....
        /*014c*/ 	.word	0x00000aa0


	//   ....[15]....
        /*0150*/ 	.word	0x00000b50


	//   ....[16]....
        /*0154*/ 	.word	0x00000b70


	//   ....[17]....
        /*0158*/ 	.word	0x00000b90


	//   ....[18]....
        /*015c*/ 	.word	0x00000bb0


	//   ....[19]....
        /*0160*/ 	.word	0x00000bd0


	//   ....[20]....
        /*0164*/ 	.word	0x00000e70


	//   ....[21]....
        /*0168*/ 	.word	0x00000e90


	//   ....[22]....
        /*016c*/ 	.word	0x00000eb0


	//   ....[23]....
        /*0170*/ 	.word	0x00000ed0


	//   ....[24]....
        /*0174*/ 	.word	0x00000ef0


	//   ....[25]....
        /*0178*/ 	.word	0x00000fa0


	//   ....[26]....
        /*017c*/ 	.word	0x00000fc0


	//   ....[27]....
        /*0180*/ 	.word	0x00000fe0


	//   ....[28]....
        /*0184*/ 	.word	0x00001000


	//   ....[29]....
        /*0188*/ 	.word	0x00001020


	//   ....[30]....
        /*018c*/ 	.word	0x00001290


	//   ....[31]....
        /*0190*/ 	.word	0x000012f0


	//   ....[32]....
        /*0194*/ 	.word	0x00001350


	//   ....[33]....
        /*0198*/ 	.word	0x000013b0


	//   ....[34]....
        /*019c*/ 	.word	0x00001410


	//   ....[35]....
        /*01a0*/ 	.word	0x00001490


	//   ....[36]....
        /*01a4*/ 	.word	0x000014f0


	//   ....[37]....
        /*01a8*/ 	.word	0x00001550


	//   ....[38]....
        /*01ac*/ 	.word	0x000015b0


	//   ....[39]....
        /*01b0*/ 	.word	0x00001610


	//   ....[40]....
        /*01b4*/ 	.word	0x00001690


	//   ....[41]....
        /*01b8*/ 	.word	0x000016f0


	//   ....[42]....
        /*01bc*/ 	.word	0x00001750


	//   ....[43]....
        /*01c0*/ 	.word	0x000017b0


	//   ....[44]....
        /*01c4*/ 	.word	0x00001810


	//----- nvinfo : EIATTR_VRC_CTA_INIT_COUNT
	.align		4
.L_105:
        /*01c8*/ 	.byte	0x02, 0x4a
	.zero		1
	.zero		1


	//----- nvinfo : EIATTR_EXIT_INSTR_OFFSETS
	.align		4
        /*01cc*/ 	.byte	0x04, 0x1c
        /*01ce*/ 	.short	(.L_107 - .L_106)


	//   ....[0]....
.L_106:
        /*01d0*/ 	.word	0x00000040


	//   ....[1]....
        /*01d4*/ 	.word	0x00001230


	//----- nvinfo : EIATTR_CRS_STACK_SIZE
	.align		4
.L_107:
        /*01d8*/ 	.byte	0x04, 0x1e
        /*01da*/ 	.short	(.L_109 - .L_108)
.L_108:
        /*01dc*/ 	.word	0x00000000


	//----- nvinfo : EIATTR_CBANK_PARAM_SIZE
	.align		4
.L_109:
        /*01e0*/ 	.byte	0x03, 0x19
        /*01e2*/ 	.short	0x001c


	//----- nvinfo : EIATTR_PARAM_CBANK
	.align		4
        /*01e4*/ 	.byte	0x04, 0x0a
        /*01e6*/ 	.short	(.L_111 - .L_110)
	.align		4
.L_110:
        /*01e8*/ 	.word	index@(.nv.constant0._Z20matrix_vector_kernelILi1000ELi512EEvPKdPdS2_i)
        /*01ec*/ 	.short	0x0380
        /*01ee*/ 	.short	0x001c


	//----- nvinfo : EIATTR_SW_WAR
	.align		4
.L_111:
        /*01f0*/ 	.byte	0x04, 0x36
        /*01f2*/ 	.short	(.L_113 - .L_112)
.L_112:
        /*01f4*/ 	.word	0x00000008
.L_113:


//--------------------- .nv.info._Z8sumArrayILi512EEvPKdiPd --------------------------
	.section	.nv.info._Z8sumArrayILi512EEvPKdiPd,"",@"SHT_CUDA_INFO"
	.sectionflags	@""
	.align	4


	//----- nvinfo : EIATTR_CUDA_API_VERSION
	.align		4
        /*0000*/ 	.byte	0x04, 0x37
        /*0002*/ 	.short	(.L_115 - .L_114)
.L_114:
        /*0004*/ 	.word	0x00000082


	//----- nvinfo : EIATTR_KPARAM_INFO
	.align		4
.L_115:
        /*0008*/ 	.byte	0x04, 0x17
        /*000a*/ 	.short	(.L_117 - .L_116)
.L_116:
        /*000c*/ 	.word	0x00000000
        /*0010*/ 	.short	0x0002
        /*0012*/ 	.short	0x0010
        /*0014*/ 	.byte	0x00, 0xf5, 0x21, 0x00


	//----- nvinfo : EIATTR_KPARAM_INFO
	.align		4
.L_117:
        /*0018*/ 	.byte	0x04, 0x17
        /*001a*/ 	.short	(.L_119 - .L_118)
.L_118:
        /*001c*/ 	.word	0x00000000
        /*0020*/ 	.short	0x0001
        /*0022*/ 	.short	0x0008
        /*0024*/ 	.byte	0x00, 0xf0, 0x11, 0x00


	//----- nvinfo : EIATTR_KPARAM_INFO
	.align		4
.L_119:
        /*0028*/ 	.byte	0x04, 0x17
        /*002a*/ 	.short	(.L_121 - .L_120)
.L_120:
        /*002c*/ 	.word	0x00000000
        /*0030*/ 	.short	0x0000
        /*0032*/ 	.short	0x0000
        /*0034*/ 	.byte	0x00, 0xf5, 0x21, 0x00


	//----- nvinfo : EIATTR_SPARSE_MMA_MASK
	.align		4
.L_121:
        /*0038*/ 	.byte	0x03, 0x50
        /*003a*/ 	.short	0x0000


	//----- nvinfo : EIATTR_MAXREG_COUNT
	.align		4
        /*003c*/ 	.byte	0x03, 0x1b
        /*003e*/ 	.short	0x00ff


	//----- nvinfo : EIATTR_NUM_BARRIERS
	.align		4
        /*0040*/ 	.byte	0x02, 0x4c
        /*0042*/ 	.byte	0x01
	.zero		1


	//----- nvinfo : EIATTR_MERCURY_ISA_VERSION
	.align		4
        /*0044*/ 	.byte	0x03, 0x5f
        /*0046*/ 	.short	0x0101


	//----- nvinfo : EIATTR_VRC_CTA_INIT_COUNT
	.align		4
        /*0048*/ 	.byte	0x02, 0x4a
	.zero		1
	.zero		1


	//----- nvinfo : EIATTR_EXIT_INSTR_OFFSETS
	.align		4
        /*004c*/ 	.byte	0x04, 0x1c
        /*004e*/ 	.short	(.L_123 - .L_122)


	//   ....[0]....
.L_122:
        /*0050*/ 	.word	0x00000e20


	//   ....[1]....
        /*0054*/ 	.word	0x00000e90


	//----- nvinfo : EIATTR_CRS_STACK_SIZE
	.align		4
.L_123:
        /*0058*/ 	.byte	0x04, 0x1e
        /*005a*/ 	.short	(.L_125 - .L_124)
.L_124:
        /*005c*/ 	.word	0x00000000


	//----- nvinfo : EIATTR_CBANK_PARAM_SIZE
	.align		4
.L_125:
        /*0060*/ 	.byte	0x03, 0x19
        /*0062*/ 	.short	0x0018


	//----- nvinfo : EIATTR_PARAM_CBANK
	.align		4
        /*0064*/ 	.byte	0x04, 0x0a
        /*0066*/ 	.short	(.L_127 - .L_126)
	.align		4
.L_126:
        /*0068*/ 	.word	index@(.nv.constant0._Z8sumArrayILi512EEvPKdiPd)
        /*006c*/ 	.short	0x0380
        /*006e*/ 	.short	0x0018


	//----- nvinfo : EIATTR_SW_WAR
	.align		4
.L_127:
        /*0070*/ 	.byte	0x04, 0x36
        /*0072*/ 	.short	(.L_129 - .L_128)
.L_128:
        /*0074*/ 	.word	0x00000008
.L_129:


//--------------------- .nv.info._Z18dot_product_kernelILi1000ELi512EEvPKdS1_Pdi --------------------------
	.section	.nv.info._Z18dot_product_kernelILi1000ELi512EEvPKdS1_Pdi,"",@"SHT_CUDA_INFO"
	.sectionflags	@""
	.align	4


	//----- nvinfo : EIATTR_CUDA_API_VERSION
	.align		4
        /*0000*/ 	.byte	0x04, 0x37
        /*0002*/ 	.short	(.L_131 - .L_130)
.L_130:
        /*0004*/ 	.word	0x00000082


	//----- nvinfo : EIATTR_KPARAM_INFO
	.align		4
.L_131:
        /*0008*/ 	.byte	0x04, 0x17
        /*000a*/ 	.short	(.L_133 - .L_132)
.L_132:
        /*000c*/ 	.word	0x00000000
        /*0010*/ 	.short	0x0003
        /*0012*/ 	.short	0x0018
        /*0014*/ 	.byte	0x00, 0xf0, 0x11, 0x00


	//----- nvinfo : EIATTR_KPARAM_INFO
	.align		4
.L_133:
        /*0018*/ 	.byte	0x04, 0x17
        /*001a*/ 	.short	(.L_135 - .L_134)
.L_134:
        /*001c*/ 	.word	0x00000000
        /*0020*/ 	.short	0x0002
        /*0022*/ 	.short	0x0010
        /*0024*/ 	.byte	0x00, 0xf5, 0x21, 0x00


	//----- nvinfo : EIATTR_KPARAM_INFO
	.align		4
.L_135:
        /*0028*/ 	.byte	0x04, 0x17
        /*002a*/ 	.short	(.L_137 - .L_136)
.L_136:
        /*002c*/ 	.word	0x00000000
        /*0030*/ 	.short	0x0001
        /*0032*/ 	.short	0x0008
        /*0034*/ 	.byte	0x00, 0xf5, 0x21, 0x00


	//----- nvinfo : EIATTR_KPARAM_INFO
	.align		4
.L_137:
        /*0038*/ 	.byte	0x04, 0x17
        /*003a*/ 	.short	(.L_139 - .L_138)
.L_138:
        /*003c*/ 	.word	0x00000000
        /*0040*/ 	.short	0x0000
        /*0042*/ 	.short	0x0000
        /*0044*/ 	.byte	0x00, 0xf5, 0x21, 0x00


	//----- nvinfo : EIATTR_SPARSE_MMA_MASK
	.align		4
.L_139:
        /*0048*/ 	.byte	0x03, 0x50
        /*004a*/ 	.short	0x0000


	//----- nvinfo : EIATTR_MAXREG_COUNT
	.align		4
        /*004c*/ 	.byte	0x03, 0x1b
        /*004e*/ 	.short	0x00ff


	//----- nvinfo : EIATTR_NUM_BARRIERS
	.align		4
        /*0050*/ 	.byte	0x02, 0x4c
        /*0052*/ 	.byte	0x01
	.zero		1


	//----- nvinfo : EIATTR_MERCURY_ISA_VERSION
	.align		4
        /*0054*/ 	.byte	0x03, 0x5f
        /*0056*/ 	.short	0x0101


	//----- nvinfo : EIATTR_VRC_CTA_INIT_COUNT
	.align		4
        /*0058*/ 	.byte	0x02, 0x4a
	.zero		1
	.zero		1


	//----- nvinfo : EIATTR_EXIT_INSTR_OFFSETS
	.align		4
        /*005c*/ 	.byte	0x04, 0x1c
        /*005e*/ 	.short	(.L_141 - .L_140)


	//   ....[0]....
.L_140:
        /*0060*/ 	.word	0x000000b0


	//   ....[1]....
        /*0064*/ 	.word	0x00000650


	//----- nvinfo : EIATTR_CRS_STACK_SIZE
	.align		4
.L_141:
        /*0068*/ 	.byte	0x04, 0x1e
        /*006a*/ 	.short	(.L_143 - .L_142)
.L_142:
        /*006c*/ 	.word	0x00000000


	//----- nvinfo : EIATTR_CBANK_PARAM_SIZE
	.align		4
.L_143:
        /*0070*/ 	.byte	0x03, 0x19
        /*0072*/ 	.short	0x001c


	//----- nvinfo : EIATTR_PARAM_CBANK
	.align		4
        /*0074*/ 	.byte	0x04, 0x0a
        /*0076*/ 	.short	(.L_145 - .L_144)
	.align		4
.L_144:
        /*0078*/ 	.word	index@(.nv.constant0._Z18dot_product_kernelILi1000ELi512EEvPKdS1_Pdi)
        /*007c*/ 	.short	0x0380
        /*007e*/ 	.short	0x001c


	//----- nvinfo : EIATTR_SW_WAR
	.align		4
.L_145:
        /*0080*/ 	.byte	0x04, 0x36
        /*0082*/ 	.short	(.L_147 - .L_146)
.L_146:
        /*0084*/ 	.word	0x00000008
.L_147:


//--------------------- .nv.info._Z6dividePKdS0_Pd --------------------------
	.section	.nv.info._Z6dividePKdS0_Pd,"",@"SHT_CUDA_INFO"
	.sectionflags	@""
	.align	4


	//----- nvinfo : EIATTR_CUDA_API_VERSION
	.align		4
        /*0000*/ 	.byte	0x04, 0x37
        /*0002*/ 	.short	(.L_149 - .L_148)
.L_148:
        /*0004*/ 	.word	0x00000082


	//----- nvinfo : EIATTR_KPARAM_INFO
	.align		4
.L_149:
        /*0008*/ 	.byte	0x04, 0x17
        /*000a*/ 	.short	(.L_151 - .L_150)
.L_150:
        /*000c*/ 	.word	0x00000000
        /*0010*/ 	.short	0x0002
        /*0012*/ 	.short	0x0010
        /*0014*/ 	.byte	0x00, 0xf5, 0x21, 0x00


	//----- nvinfo : EIATTR_KPARAM_INFO
	.align		4
.L_151:
        /*0018*/ 	.byte	0x04, 0x17
        /*001a*/ 	.short	(.L_153 - .L_152)
.L_152:
        /*001c*/ 	.word	0x00000000
        /*0020*/ 	.short	0x0001
        /*0022*/ 	.short	0x0008
        /*0024*/ 	.byte	0x00, 0xf5, 0x21, 0x00


	//----- nvinfo : EIATTR_KPARAM_INFO
	.align		4
.L_153:
        /*0028*/ 	.byte	0x04, 0x17
        /*002a*/ 	.short	(.L_155 - .L_154)
.L_154:
        /*002c*/ 	.word	0x00000000
        /*0030*/ 	.short	0x0000
        /*0032*/ 	.short	0x0000
        /*0034*/ 	.byte	0x00, 0xf5, 0x21, 0x00


	//----- nvinfo : EIATTR_SPARSE_MMA_MASK
	.align		4
.L_155:
        /*0038*/ 	.byte	0x03, 0x50
        /*003a*/ 	.short	0x0000


	//----- nvinfo : EIATTR_MAXREG_COUNT
	.align		4
        /*003c*/ 	.byte	0x03, 0x1b
        /*003e*/ 	.short	0x00ff


	//----- nvinfo : EIATTR_MERCURY_ISA_VERSION
	.align		4
        /*0040*/ 	.byte	0x03, 0x5f
        /*0042*/ 	.short	0x0101


	//----- nvinfo : EIATTR_VRC_CTA_INIT_COUNT
	.align		4
        /*0044*/ 	.byte	0x02, 0x4a
	.zero		1
	.zero		1


	//----- nvinfo : EIATTR_EXIT_INSTR_OFFSETS
	.align		4
        /*0048*/ 	.byte	0x04, 0x1c
        /*004a*/ 	.short	(.L_157 - .L_156)


	//   ....[0]....
.L_156:
        /*004c*/ 	.word	0x00000030


	//   ....[1]....
        /*0050*/ 	.word	0x000001d0


	//----- nvinfo : EIATTR_CRS_STACK_SIZE
	.align		4
.L_157:
        /*0054*/ 	.byte	0x04, 0x1e
        /*0056*/ 	.short	(.L_159 - .L_158)
.L_158:
        /*0058*/ 	.word	0x00000000


	//----- nvinfo : EIATTR_CBANK_PARAM_SIZE
	.align		4
.L_159:
        /*005c*/ 	.byte	0x03, 0x19
        /*005e*/ 	.short	0x0018


	//----- nvinfo : EIATTR_PARAM_CBANK
	.align		4
        /*0060*/ 	.byte	0x04, 0x0a
        /*0062*/ 	.short	(.L_161 - .L_160)
	.align		4
.L_160:
        /*0064*/ 	.word	index@(.nv.constant0._Z6dividePKdS0_Pd)
        /*0068*/ 	.short	0x0380
        /*006a*/ 	.short	0x0018


	//----- nvinfo : EIATTR_SW_WAR
	.align		4
.L_161:
        /*006c*/ 	.byte	0x04, 0x36
        /*006e*/ 	.short	(.L_163 - .L_162)
.L_162:
        /*0070*/ 	.word	0x00000008
.L_163:


//--------------------- .nv.callgraph             --------------------------
	.section	.nv.callgraph,"",@"SHT_CUDA_CALLGRAPH"
	.align	4
	.sectionentsize	8
	.align		4
        /*0000*/ 	.word	0x00000000
	.align		4
        /*0004*/ 	.word	0xffffffff
	.align		4
        /*0008*/ 	.word	0x00000000
	.align		4
        /*000c*/ 	.word	0xfffffffe
	.align		4
        /*0010*/ 	.word	0x00000000
	.align		4
        /*0014*/ 	.word	0xfffffffd
	.align		4
        /*0018*/ 	.word	0x00000000
	.align		4
        /*001c*/ 	.word	0xfffffffc


//--------------------- .text._Z11xpby_kernelILi1000ELi512EEvPKdPdS1_i --------------------------
	.section	.text._Z11xpby_kernelILi1000ELi512EEvPKdPdS1_i,"ax",@progbits
	.align	128
        .global         _Z11xpby_kernelILi1000ELi512EEvPKdPdS1_i
        .type           _Z11xpby_kernelILi1000ELi512EEvPKdPdS1_i,@function
        .size           _Z11xpby_kernelILi1000ELi512EEvPKdPdS1_i,(.L_x_69 - _Z11xpby_kernelILi1000ELi512EEvPKdPdS1_i)
        .other          _Z11xpby_kernelILi1000ELi512EEvPKdPdS1_i,@"STO_CUDA_ENTRY STV_DEFAULT"
_Z11xpby_kernelILi1000ELi512EEvPKdPdS1_i:
.text._Z11xpby_kernelILi1000ELi512EEvPKdPdS1_i:
[----:B------:R-:W-:Y:S01]  /*0000*/  LDC R1, c[0x0][0x37c] ;  /* 0x0000df00ff017b82 */ /* 0x000fe20000000800 */
[----:B------:R-:W0:Y:S01]  /*0010*/  S2R R9, SR_TID.X ;  /* 0x0000000000097919 */ /* 0x000e220000002100 */
[----:B------:R-:W1:Y:S01]  /*0020*/  LDCU UR4, c[0x0][0x398] ;  /* 0x00007300ff0477ac */ /* 0x000e620008000800 */
[----:B------:R-:W0:Y:S02]  /*0030*/  S2R R0, SR_CTAID.X ;  /* 0x0000000000007919 */ /* 0x000e240000002500 */
[----:B0-----:R-:W-:-:S04]  /*0040*/  LEA R9, R0, R9, 0x9 ;  /* 0x0000000900097211 */ /* 0x001fc800078e48ff */
[----:B-1----:R-:W-:-:S13]  /*0050*/  ISETP.GE.AND P0, PT, R9, UR4, PT ;  /* 0x0000000409007c0c */ /* 0x002fda000bf06270 */
[----:B------:R-:W-:Y:S05]  /*0060*/  @P0 EXIT ;  /* 0x000000000000094d */ /* 0x000fea0003800000 */
[----:B------:R-:W0:Y:S01]  /*0070*/  LDC.64 R2, c[0x0][0x380] ;  /* 0x0000e000ff027b82 */ /* 0x000e220000000a00 */
[----:B------:R-:W1:Y:S07]  /*0080*/  LDCU.64 UR4, c[0x0][0x358] ;  /* 0x00006b00ff0477ac */ /* 0x000e6e0008000a00 */
[----:B------:R-:W2:Y:S08]  /*0090*/  LDC.64 R6, c[0x0][0x388] ;  /* 0x0000e200ff067b82 */ /* 0x000eb00000000a00 */
[----:B------:R-:W3:Y:S01]  /*00a0*/  LDC.64 R4, c[0x0][0x390] ;  /* 0x0000e400ff047b82 */ /* 0x000ee20000000a00 */
[----:B0-----:R-:W-:-:S06]  /*00b0*/  IMAD.WIDE R2, R9, 0x8, R2 ;  /* 0x0000000809027825 */ /* 0x001fcc00078e0202 */
[----:B-1----:R-:W4:Y:S01]  /*00c0*/  LDG.E.64.CONSTANT R2, desc[UR4][R2.64] ;  /* 0x0000000402027981 */ /* 0x002f22000c1e9b00 */
[----:B--2---:R-:W-:-:S05]  /*00d0*/  IMAD.WIDE R6, R9, 0x8, R6 ;  /* 0x0000000809067825 */ /* 0x004fca00078e0206 */
[----:B------:R-:W4:Y:S04]  /*00e0*/  LDG.E.64 R8, desc[UR4][R6.64] ;  /* 0x0000000406087981 */ /* 0x000f28000c1e1b00 */
[----:B---3--:R-:W4:Y:S02]  /*00f0*/  LDG.E.64.CONSTANT R4, desc[UR4][R4.64] ;  /* 0x0000000404047981 */ /* 0x008f24000c1e9b00 */
[----:B----4-:R-:W-:-:S07]  /*0100*/  DFMA R8, R4, R8, R2 ;  /* 0x000000080408722b */ /* 0x010fce0000000002 */
[----:B------:R-:W-:Y:S01]  /*0110*/  STG.E.64 desc[UR4][R6.64], R8 ;  /* 0x0000000806007986 */ /* 0x000fe2000c101b04 */
[----:B------:R-:W-:Y:S05]  /*0120*/  EXIT ;  /* 0x000000000000794d */ /* 0x000fea0003800000 */
.L_x_0:
[----:B------:R-:W-:-:S00]  /*0130*/  BRA `(.L_x_0) ;  /* 0xfffffffc00fc7947 */ /* 0x000fc0000383ffff */
[----:B------:R-:W-:-:S00]  /*0140*/  NOP ;  /* 0x0000000000007918 */ /* 0x000fc00000000000 */
        /* <DEDUP_REMOVED lines=11> */
.L_x_69:


//--------------------- .text._Z19_minus_axpby_kernelILi1000ELi512EEvPKdS1_Pdi --------------------------
	.section	.text._Z19_minus_axpby_kernelILi1000ELi512EEvPKdS1_Pdi,"ax",@progbits
	.align	128
        .global         _Z19_minus_axpby_kernelILi1000ELi512EEvPKdS1_Pdi
        .type           _Z19_minus_axpby_kernelILi1000ELi512EEvPKdS1_Pdi,@function
        .size           _Z19_minus_axpby_kernelILi1000ELi512EEvPKdS1_Pdi,(.L_x_70 - _Z19_minus_axpby_kernelILi1000ELi512EEvPKdS1_Pdi)
        .other          _Z19_minus_axpby_kernelILi1000ELi512EEvPKdS1_Pdi,@"STO_CUDA_ENTRY STV_DEFAULT"
_Z19_minus_axpby_kernelILi1000ELi512EEvPKdS1_Pdi:
.text._Z19_minus_axpby_kernelILi1000ELi512EEvPKdS1_Pdi:
        /* <DEDUP_REMOVED lines=16> */
[----:B----4-:R-:W-:-:S07]  /*0100*/  DFMA R8, -R2, R4, R8 ;  /* 0x000000040208722b */ /* 0x010fce0000000108 */
[----:B------:R-:W-:Y:S01]  /*0110*/  STG.E.64 desc[UR4][R6.64], R8 ;  /* 0x0000000806007986 */ /* 0x000fe2000c101b04 */
[----:B------:R-:W-:Y:S05]  /*0120*/  EXIT ;  /* 0x000000000000794d */ /* 0x000fea0003800000 */
.L_x_1:
        /* <DEDUP_REMOVED lines=13> */
.L_x_70:


//--------------------- .text._Z12axpby_kernelILi1000ELi512EEvPKdS1_Pdi --------------------------
	.section	.text._Z12axpby_kernelILi1000ELi512EEvPKdS1_Pdi,"ax",@progbits
	.align	128
        .global         _Z12axpby_kernelILi1000ELi512EEvPKdS1_Pdi
        .type           _Z12axpby_kernelILi1000ELi512EEvPKdS1_Pdi,@function
        .size           _Z12axpby_kernelILi1000ELi512EEvPKdS1_Pdi,(.L_x_71 - _Z12axpby_kernelILi1000ELi512EEvPKdS1_Pdi)
        .other          _Z12axpby_kernelILi1000ELi512EEvPKdS1_Pdi,@"STO_CUDA_ENTRY STV_DEFAULT"
_Z12axpby_kernelILi1000ELi512EEvPKdS1_Pdi:
.text._Z12axpby_kernelILi1000ELi512EEvPKdS1_Pdi:
        /* <DEDUP_REMOVED lines=19> */
.L_x_2:
        /* <DEDUP_REMOVED lines=13> */
.L_x_71:


//--------------------- .text._Z20matrix_vector_kernelILi1000ELi512EEvPKdPdS2_i --------------------------
	.section	.text._Z20matrix_vector_kernelILi1000ELi512EEvPKdPdS2_i,"ax",@progbits
	.align	128
        .global         _Z20matrix_vector_kernelILi1000ELi512EEvPKdPdS2_i
        .type           _Z20matrix_vector_kernelILi1000ELi512EEvPKdPdS2_i,@function
        .size           _Z20matrix_vector_kernelILi1000ELi512EEvPKdPdS2_i,(.L_x_72 - _Z20matrix_vector_kernelILi1000ELi512EEvPKdPdS2_i)
        .other          _Z20matrix_vector_kernelILi1000ELi512EEvPKdPdS2_i,@"STO_CUDA_ENTRY STV_DEFAULT"
_Z20matrix_vector_kernelILi1000ELi512EEvPKdPdS2_i:
.text._Z20matrix_vector_kernelILi1000ELi512EEvPKdPdS2_i:
[----:B------:R-:W-:Y:S08]  /*0000*/  LDC R1, c[0x0][0x37c] ;  /* 0x0000df00ff017b82 */ /* 0x000ff00000000800 */
[----:B------:R-:W0:Y:S08]  /*0010*/  S2UR UR9, SR_CTAID.X ;  /* 0x00000000000979c3 */ /* 0x000e300000002500 */
[----:B------:R-:W0:Y:S02]  /*0020*/  LDC R5, c[0x0][0x398] ;  /* 0x0000e600ff057b82 */ /* 0x000e240000000800 */
[----:B0-----:R-:W-:-:S13]  /*0030*/  ISETP.LE.U32.AND P0, PT, R5, UR9, PT ;  /* 0x0000000905007c0c */ /* 0x001fda000bf03070 */
[----:B------:R-:W-:Y:S05]  /*0040*/  @P0 EXIT ;  /* 0x000000000000094d */ /* 0x000fea0003800000 */
[----:B------:R-:W0:Y:S01]  /*0050*/  S2R R0, SR_TID.X ;  /* 0x0000000000007919 */ /* 0x000e220000002100 */
[----:B------:R-:W1:Y:S01]  /*0060*/  LDCU.64 UR4, c[0x0][0x388] ;  /* 0x00007100ff0477ac */ /* 0x000e620008000a00 */
[----:B------:R-:W2:Y:S01]  /*0070*/  S2UR UR6, SR_CgaCtaId ;  /* 0x00000000000679c3 */ /* 0x000ea20000008800 */
[----:B------:R-:W-:Y:S01]  /*0080*/  IADD3 R2, PT, PT, R5, -0x1, RZ ;  /* 0xffffffff05027810 */ /* 0x000fe20007ffe0ff */
[----:B------:R-:W-:Y:S01]  /*0090*/  IMAD.U32 R3, RZ, RZ, UR9 ;  /* 0x00000009ff037e24 */ /* 0x000fe2000f8e00ff */
[----:B------:R-:W3:Y:S02]  /*00a0*/  LDCU.64 UR10, c[0x0][0x358] ;  /* 0x00006b00ff0a77ac */ /* 0x000ee40008000a00 */
[----:B------:R-:W-:-:S03]  /*00b0*/  LOP3.LUT P0, RZ, R2, 0x400, RZ, 0xc0, !PT ;  /* 0x0000040002ff7812 */ /* 0x000fc6000780c0ff */
[----:B------:R-:W4:Y:S01]  /*00c0*/  LDC.64 R10, c[0x0][0x388] ;  /* 0x0000e200ff0a7b82 */ /* 0x000f220000000a00 */
[----:B-1----:R-:W-:-:S03]  /*00d0*/  UIADD3 UR7, UP0, UPT, UR4, 0x2000, URZ ;  /* 0x0000200004077890 */ /* 0x002fc6000ff1e0ff */
[----:B------:R-:W-:Y:S01]  /*00e0*/  UMOV UR4, 0x400 ;  /* 0x0000040000047882 */ /* 0x000fe20000000000 */
[----:B------:R-:W-:Y:S02]  /*00f0*/  UIADD3.X UR8, UPT, UPT, URZ, UR5, URZ, UP0, !UPT ;  /* 0x00000005ff087290 */ /* 0x000fe400087fe4ff */
[----:B------:R-:W-:Y:S02]  /*0100*/  UIADD3 UR5, UPT, UPT, UR4, 0x80, URZ ;  /* 0x0000008004057890 */ /* 0x000fe4000fffe0ff */
[----:B--2---:R-:W-:Y:S02]  /*0110*/  ULEA UR4, UR6, UR4, 0x18 ;  /* 0x0000000406047291 */ /* 0x004fe4000f8ec0ff */
[----:B------:R-:W-:Y:S01]  /*0120*/  ULEA UR5, UR6, UR5, 0x18 ;  /* 0x0000000506057291 */ /* 0x000fe2000f8ec0ff */
[C---:B0-----:R-:W-:Y:S01]  /*0130*/  IMAD.SHL.U32 R7, R0.reuse, 0x4, RZ ;  /* 0x0000000400077824 */ /* 0x041fe200078e00ff */
[----:B------:R-:W-:Y:S01]  /*0140*/  SHF.R.U32.HI R6, RZ, 0x3, R0 ;  /* 0x00000003ff067819 */ /* 0x000fe20000011600 */
[C---:B----4-:R-:W-:Y:S01]  /*0150*/  IMAD.WIDE.U32 R10, R0.reuse, 0x8, R10 ;  /* 0x00000008000a7825 */ /* 0x050fe200078e000a */
[----:B------:R-:W-:-:S02]  /*0160*/  IADD3 R5, PT, PT, R0, R5, RZ ;  /* 0x0000000500057210 */ /* 0x000fc40007ffe0ff */
[C---:B------:R-:W-:Y:S02]  /*0170*/  LOP3.LUT R2, R0.reuse, 0x1f, RZ, 0xc0, !PT ;  /* 0x0000001f00027812 */ /* 0x040fe400078ec0ff */
[----:B------:R-:W-:Y:S02]  /*0180*/  LOP3.LUT R4, R0, 0x400, RZ, 0xfc, !PT ;  /* 0x0000040000047812 */ /* 0x000fe400078efcff */
[----:B------:R-:W-:Y:S02]  /*0190*/  LOP3.LUT R6, R6, 0x7c, RZ, 0xc0, !PT ;  /* 0x0000007c06067812 */ /* 0x000fe400078ec0ff */
[----:B------:R-:W-:Y:S02]  /*01a0*/  LOP3.LUT R7, R7, 0x7c, RZ, 0xc0, !PT ;  /* 0x0000007c07077812 */ /* 0x000fe400078ec0ff */
[----:B---3--:R-:W-:-:S07]  /*01b0*/  LEA R8, R0, UR5, 0x3 ;  /* 0x0000000500087c11 */ /* 0x008fce000f8e18ff */
.L_x_26:
[C---:B------:R-:W-:Y:S01]  /*01c0*/  ISETP.NE.AND P1, PT, R0.reuse, RZ, PT ;  /* 0x000000ff0000720c */ /* 0x040fe20003f25270 */
[----:B------:R-:W-:Y:S01]  /*01d0*/  BSSY B0, `(.L_x_3) ;  /* 0x00000f8000007945 */ /* 0x000fe20003800000 */
[----:B------:R-:W-:-:S11]  /*01e0*/  ISETP.GE.U32.AND P2, PT, R0, R5, PT ;  /* 0x000000050000720c */ /* 0x000fd60003f46070 */
[----:B------:R-:W0:Y:S01]  /*01f0*/  @!P1 S2R R12, SR_CgaCtaId ;  /* 0x00000000000c9919 */ /* 0x000e220000008800 */
[----:B------:R-:W-:-:S04]  /*0200*/  @!P1 MOV R9, 0x400 ;  /* 0x0000040000099802 */ /* 0x000fc80000000f00 */
[----:B0-----:R-:W-:-:S05]  /*0210*/  @!P1 LEA R9, R12, R9, 0x18 ;  /* 0x000000090c099211 */ /* 0x001fca00078ec0ff */
[----:B------:R0:W-:Y:S01]  /*0220*/  @!P1 STS [R9+0x1080], RZ ;  /* 0x001080ff09009388 */ /* 0x0001e20000000800 */
[----:B--234-:R-:W-:Y:S05]  /*0230*/  @P2 BRA `(.L_x_4) ;  /* 0x0000000c00c42947 */ /* 0x01cfea0003800000 */
[----:B0-----:R-:W-:Y:S01]  /*0240*/  MOV R9, R0 ;  /* 0x0000000000097202 */ /* 0x001fe20000000f00 */
[----:B------:R-:W-:Y:S06]  /*0250*/  @P0 BRA `(.L_x_5) ;  /* 0x0000000400340947 */ /* 0x000fec0003800000 */
[----:B------:R-:W0:Y:S01]  /*0260*/  LDC R16, c[0x0][0x398] ;  /* 0x0000e600ff107b82 */ /* 0x000e220000000800 */
[----:B------:R-:W-:-:S05]  /*0270*/  VIADD R9, R0, 0x200 ;  /* 0x0000020000097836 */ /* 0x000fca0000000000 */
[----:B0-----:R-:W-:-:S13]  /*0280*/  ISETP.GE.U32.AND P2, PT, R9, R16, PT ;  /* 0x000000100900720c */ /* 0x001fda0003f46070 */
[----:B------:R-:W-:Y:S05]  /*0290*/  @!P2 BRA `(.L_x_6) ;  /* 0x00000000002ca947 */ /* 0x000fea0003800000 */
[----:B------:R-:W-:-:S13]  /*02a0*/  ISETP.GE.U32.AND P2, PT, R0, R16, PT ;  /* 0x000000100000720c */ /* 0x000fda0003f46070 */
[----:B------:R1:W-:Y:S01]  /*02b0*/  @P2 STS.64 [R8], RZ ;  /* 0x000000ff08002388 */ /* 0x0003e20000000a00 */
[----:B------:R-:W-:Y:S05]  /*02c0*/  @P2 BRA `(.L_x_7) ;  /* 0x0000000000502947 */ /* 0x000fea0003800000 */
[----:B------:R-:W0:Y:S01]  /*02d0*/  LDC.64 R12, c[0x0][0x380] ;  /* 0x0000e000ff0c7b82 */ /* 0x000e220000000a00 */
[----:B------:R-:W-:Y:S01]  /*02e0*/  IMAD R9, R3, R16, R0 ;  /* 0x0000001003097224 */ /* 0x000fe200078e0200 */
[----:B------:R-:W2:Y:S03]  /*02f0*/  LDG.E.64.CONSTANT R14, desc[UR10][R10.64] ;  /* 0x0000000a0a0e7981 */ /* 0x000ea6000c1e9b00 */
[----:B0-----:R-:W-:-:S06]  /*0300*/  IMAD.WIDE.U32 R12, R9, 0x8, R12 ;  /* 0x00000008090c7825 */ /* 0x001fcc00078e000c */
[----:B------:R-:W2:Y:S02]  /*0310*/  LDG.E.64.CONSTANT R12, desc[UR10][R12.64] ;  /* 0x0000000a0c0c7981 */ /* 0x000ea4000c1e9b00 */
[----:B--2---:R-:W-:-:S07]  /*0320*/  DMUL R14, R12, R14 ;  /* 0x0000000e0c0e7228 */ /* 0x004fce0000000000 */
[----:B------:R2:W-:Y:S01]  /*0330*/  STS.64 [R8], R14 ;  /* 0x0000000e08007388 */ /* 0x0005e20000000a00 */
[----:B------:R-:W-:Y:S05]  /*0340*/  BRA `(.L_x_7) ;  /* 0x0000000000307947 */ /* 0x000fea0003800000 */
.L_x_6:
[----:B------:R-:W0:Y:S01]  /*0350*/  LDC.64 R14, c[0x0][0x380] ;  /* 0x0000e000ff0e7b82 */ /* 0x000e220000000a00 */
[----:B------:R-:W-:Y:S01]  /*0360*/  IMAD R19, R3, R16, R0 ;  /* 0x0000001003137224 */ /* 0x000fe200078e0200 */
[----:B------:R-:W2:Y:S04]  /*0370*/  LDG.E.64.CONSTANT R12, desc[UR10][R10.64+0x1000] ;  /* 0x0010000a0a0c7981 */ /* 0x000ea8000c1e9b00 */
[----:B------:R-:W-:-:S05]  /*0380*/  IADD3 R17, PT, PT, R19, 0x200, RZ ;  /* 0x0000020013117810 */ /* 0x000fca0007ffe0ff */
[----:B0-----:R-:W-:-:S04]  /*0390*/  IMAD.WIDE.U32 R16, R17, 0x8, R14 ;  /* 0x0000000811107825 */ /* 0x001fc800078e000e */
[----:B------:R-:W-:Y:S02]  /*03a0*/  IMAD.WIDE.U32 R18, R19, 0x8, R14 ;  /* 0x0000000813127825 */ /* 0x000fe400078e000e */
[----:B------:R-:W2:Y:S04]  /*03b0*/  LDG.E.64.CONSTANT R16, desc[UR10][R16.64] ;  /* 0x0000000a10107981 */ /* 0x000ea8000c1e9b00 */
[----:B------:R-:W3:Y:S04]  /*03c0*/  LDG.E.64.CONSTANT R14, desc[UR10][R10.64] ;  /* 0x0000000a0a0e7981 */ /* 0x000ee8000c1e9b00 */
[----:B------:R-:W3:Y:S01]  /*03d0*/  LDG.E.64.CONSTANT R18, desc[UR10][R18.64] ;  /* 0x0000000a12127981 */ /* 0x000ee2000c1e9b00 */
[----:B--2---:R-:W-:-:S08]  /*03e0*/  DMUL R12, R16, R12 ;  /* 0x0000000c100c7228 */ /* 0x004fd00000000000 */
[----:B---3--:R-:W-:-:S07]  /*03f0*/  DFMA R12, R18, R14, R12 ;  /* 0x0000000e120c722b */ /* 0x008fce000000000c */
[----:B------:R0:W-:Y:S04]  /*0400*/  STS.64 [R8], R12 ;  /* 0x0000000c08007388 */ /* 0x0001e80000000a00 */
.L_x_7:
[----:B------:R-:W-:Y:S05]  /*0410*/  WARPSYNC.ALL ;  /* 0x0000000000007948 */ /* 0x000fea0003800000 */
[----:B------:R-:W-:Y:S01]  /*0420*/  BAR.SYNC.DEFER_BLOCKING 0x0 ;  /* 0x0000000000007b1d */ /* 0x000fe20000010000 */
[----:B------:R-:W-:-:S05]  /*0430*/  ISETP.NE.AND P2, PT, R2, RZ, PT ;  /* 0x000000ff0200720c */ /* 0x000fca0003f45270 */
[----:B------:R-:W-:Y:S01]  /*0440*/  BSSY B1, `(.L_x_5) ;  /* 0x000002e000017945 */ /* 0x000fe20003800000 */
[----:B0-----:R-:W0:Y:S02]  /*0450*/  LDS.64 R12, [R8] ;  /* 0x00000000080c7984 */ /* 0x001e240000000a00 */
[----:B0-----:R-:W0:Y:S02]  /*0460*/  F2F.F32.F64 R12, R12 ;  /* 0x0000000c000c7310 */ /* 0x001e240000301000 */
[----:B0-----:R-:W0:Y:S02]  /*0470*/  SHFL.DOWN PT, R9, R12, 0x10, 0x1f ;  /* 0x0a001f000c097f89 */ /* 0x001e2400000e0000 */
[----:B0-----:R-:W-:-:S05]  /*0480*/  FADD R9, R12, R9 ;  /* 0x000000090c097221 */ /* 0x001fca0000000000 */
[----:B--2---:R-:W0:Y:S02]  /*0490*/  SHFL.DOWN PT, R14, R9, 0x8, 0x1f ;  /* 0x09001f00090e7f89 */ /* 0x004e2400000e0000 */
[----:B0-----:R-:W-:Y:S01]  /*04a0*/  FADD R14, R9, R14 ;  /* 0x0000000e090e7221 */ /* 0x001fe20000000000 */
[----:B------:R-:W-:-:S04]  /*04b0*/  IMAD.MOV.U32 R9, RZ, RZ, R4 ;  /* 0x000000ffff097224 */ /* 0x000fc800078e0004 */
[----:B------:R-:W0:Y:S02]  /*04c0*/  SHFL.DOWN PT, R15, R14, 0x4, 0x1f ;  /* 0x08801f000e0f7f89 */ /* 0x000e2400000e0000 */
[----:B0-----:R-:W-:-:S05]  /*04d0*/  FADD R15, R14, R15 ;  /* 0x0000000f0e0f7221 */ /* 0x001fca0000000000 */
[----:B------:R-:W0:Y:S02]  /*04e0*/  SHFL.DOWN PT, R16, R15, 0x2, 0x1f ;  /* 0x08401f000f107f89 */ /* 0x000e2400000e0000 */
[----:B0-----:R-:W-:-:S05]  /*04f0*/  FADD R16, R15, R16 ;  /* 0x000000100f107221 */ /* 0x001fca0000000000 */
[----:B------:R-:W0:Y:S02]  /*0500*/  SHFL.DOWN PT, R17, R16, 0x1, 0x1f ;  /* 0x08201f0010117f89 */ /* 0x000e2400000e0000 */
[----:B0-----:R-:W-:-:S05]  /*0510*/  FADD R17, R16, R17 ;  /* 0x0000001110117221 */ /* 0x001fca0000000000 */
[----:B------:R0:W-:Y:S01]  /*0520*/  @!P2 STS [R6+UR4], R17 ;  /* 0x000000110600a988 */ /* 0x0001e20008000804 */
[----:B------:R-:W-:Y:S01]  /*0530*/  BAR.SYNC.DEFER_BLOCKING 0x0 ;  /* 0x0000000000007b1d */ /* 0x000fe20000010000 */
[----:B------:R-:W-:-:S13]  /*0540*/  ISETP.GT.U32.AND P2, PT, R0, 0x1f, PT ;  /* 0x0000001f0000780c */ /* 0x000fda0003f44070 */
[----:B0-----:R-:W-:Y:S05]  /*0550*/  @P2 BRA `(.L_x_8) ;  /* 0x0000000000702947 */ /* 0x001fea0003800000 */
[----:B------:R-:W-:Y:S01]  /*0560*/  ISETP.GT.U32.AND P2, PT, R0, 0xf, PT ;  /* 0x0000000f0000780c */ /* 0x000fe20003f44070 */
[----:B------:R-:W-:Y:S01]  /*0570*/  UMOV UR5, 0xffffffff ;  /* 0xffffffff00057882 */ /* 0x000fe20000000000 */
[----:B------:R-:W-:-:S11]  /*0580*/  MOV R9, RZ ;  /* 0x000000ff00097202 */ /* 0x000fd60000000f00 */
[----:B------:R0:W2:Y:S01]  /*0590*/  @!P2 LDS R9, [R7+UR4] ;  /* 0x000000040709a984 */ /* 0x0000a20008000800 */
[----:B------:R-:W-:Y:S05]  /*05a0*/  BRA.DIV UR5, `(.L_x_9) ;  /* 0x0000000e05247947 */ /* 0x000fea000b800000 */
[----:B--2---:R-:W2:Y:S02]  /*05b0*/  SHFL.DOWN PT, R17, R9, 0x10, 0x1f ;  /* 0x0a001f0009117f89 */ /* 0x004ea400000e0000 */
[----:B--2---:R-:W-:-:S05]  /*05c0*/  FADD R12, R17, R9 ;  /* 0x00000009110c7221 */ /* 0x004fca0000000000 */
[----:B------:R-:W2:Y:S02]  /*05d0*/  SHFL.DOWN PT, R17, R12, 0x8, 0x1f ;  /* 0x09001f000c117f89 */ /* 0x000ea400000e0000 */
[----:B--2---:R-:W-:-:S05]  /*05e0*/  FADD R13, R12, R17 ;  /* 0x000000110c0d7221 */ /* 0x004fca0000000000 */
[----:B------:R-:W2:Y:S02]  /*05f0*/  SHFL.DOWN PT, R17, R13, 0x4, 0x1f ;  /* 0x08801f000d117f89 */ /* 0x000ea400000e0000 */
[----:B--2---:R-:W-:-:S05]  /*0600*/  FADD R18, R13, R17 ;  /* 0x000000110d127221 */ /* 0x004fca0000000000 */
[----:B------:R-:W2:Y:S02]  /*0610*/  SHFL.DOWN PT, R17, R18, 0x2, 0x1f ;  /* 0x08401f0012117f89 */ /* 0x000ea400000e0000 */
[----:B--2---:R-:W-:-:S05]  /*0620*/  FADD R19, R18, R17 ;  /* 0x0000001112137221 */ /* 0x004fca0000000000 */
[----:B------:R2:W3:Y:S02]  /*0630*/  SHFL.DOWN PT, R17, R19, 0x1, 0x1f ;  /* 0x08201f0013117f89 */ /* 0x0004e400000e0000 */
.L_x_32:
[----:B---3--:R-:W-:Y:S01]  /*0640*/  FADD R17, R19, R17 ;  /* 0x0000001113117221 */ /* 0x008fe20000000000 */
[----:B------:R-:W-:Y:S01]  /*0650*/  IMAD.MOV.U32 R9, RZ, RZ, R4 ;  /* 0x000000ffff097224 */ /* 0x000fe200078e0004 */
[----:B------:R-:W-:Y:S06]  /*0660*/  @P1 BRA `(.L_x_8) ;  /* 0x00000000002c1947 */ /* 0x000fec0003800000 */
[----:B------:R-:W3:Y:S01]  /*0670*/  S2R R12, SR_CgaCtaId ;  /* 0x00000000000c7919 */ /* 0x000ee20000008800 */
[----:B------:R-:W-:Y:S01]  /*0680*/  MOV R9, 0x400 ;  /* 0x0000040000097802 */ /* 0x000fe20000000f00 */
[----:B------:R-:W-:Y:S03]  /*0690*/  BSSY.RECONVERGENT B2, `(.L_x_10) ;  /* 0x0000007000027945 */ /* 0x000fe60003800200 */
[----:B------:R-:W-:-:S04]  /*06a0*/  IADD3 R9, PT, PT, R9, 0x1080, RZ ;  /* 0x0000108009097810 */ /* 0x000fc80007ffe0ff */
[----:B---3--:R-:W-:-:S07]  /*06b0*/  LEA R9, R12, R9, 0x18 ;  /* 0x000000090c097211 */ /* 0x008fce00078ec0ff */
.L_x_11:
[----:B------:R-:W3:Y:S02]  /*06c0*/  LDS R12, [R9] ;  /* 0x00000000090c7984 */ /* 0x000ee40000000800 */
[----:B---3--:R-:W-:-:S05]  /*06d0*/  FADD R13, R17, R12 ;  /* 0x0000000c110d7221 */ /* 0x008fca0000000000 */
[----:B------:R-:W3:Y:S02]  /*06e0*/  ATOMS.CAST.SPIN P1, [R9], R12, R13 ;  /* 0x0000000c0900758d */ /* 0x000ee4000182000d */
[----:B---3--:R-:W-:Y:S05]  /*06f0*/  @!P1 BRA `(.L_x_11) ;  /* 0xfffffffc00f09947 */ /* 0x008fea000383ffff */
[----:B------:R-:W-:Y:S05]  /*0700*/  BSYNC.RECONVERGENT B2 ;  /* 0x0000000000027941 */ /* 0x000fea0003800200 */
.L_x_10:
[----:B------:R-:W-:-:S07]  /*0710*/  IMAD.MOV.U32 R9, RZ, RZ, R4 ;  /* 0x000000ffff097224 */ /* 0x000fce00078e0004 */
.L_x_8:
[----:B------:R-:W-:Y:S05]  /*0720*/  BSYNC B1 ;  /* 0x0000000000017941 */ /* 0x000fea0003800000 */
.L_x_5:
[----:B------:R-:W3:Y:S02]  /*0730*/  LDCU UR5, c[0x0][0x398] ;  /* 0x00007300ff0577ac */ /* 0x000ee40008000800 */
[----:B---3--:R-:W-:-:S09]  /*0740*/  UISETP.GE.U32.AND UP0, UPT, UR5, 0x401, UPT ;  /* 0x000004010500788c */ /* 0x008fd2000bf06070 */
[----:B------:R-:W-:Y:S05]  /*0750*/  BRA.U !UP0, `(.L_x_4) ;  /* 0x00000009087c7547 */ /* 0x000fea000b800000 */
[----:B------:R-:W-:Y:S01]  /*0760*/  MOV R12, UR7 ;  /* 0x00000007000c7c02 */ /* 0x000fe20008000f00 */
[----:B------:R-:W-:Y:S01]  /*0770*/  IMAD R22, R3, UR5, R9 ;  /* 0x0000000503167c24 */ /* 0x000fe2000f8e0209 */
[----:B------:R-:W-:-:S04]  /*0780*/  MOV R13, UR8 ;  /* 0x00000008000d7c02 */ /* 0x000fc80008000f00 */
[----:B------:R-:W-:Y:S01]  /*0790*/  IADD3 R22, PT, PT, R22, 0x600, RZ ;  /* 0x0000060016167810 */ /* 0x000fe20007ffe0ff */
[C---:B------:R-:W-:Y:S01]  /*07a0*/  IMAD.WIDE.U32 R12, R9.reuse, 0x8, R12 ;  /* 0x00000008090c7825 */ /* 0x040fe200078e000c */
[----:B------:R-:W-:-:S03]  /*07b0*/  IADD3 R9, PT, PT, R9, 0x400, RZ ;  /* 0x0000040009097810 */ /* 0x000fc60007ffe0ff */
[----:B------:R-:W-:-:S07]  /*07c0*/  IMAD.MOV.U32 R15, RZ, RZ, R13 ;  /* 0x000000ffff0f7224 */ /* 0x000fce00078e000d */
.L_x_25:
[----:B---3--:R-:W3:Y:S01]  /*07d0*/  LDC R24, c[0x0][0x398] ;  /* 0x0000e600ff187b82 */ /* 0x008ee20000000800 */
[C---:B------:R-:W-:Y:S01]  /*07e0*/  VIADD R13, R9.reuse, 0xfffffe00 ;  /* 0xfffffe00090d7836 */ /* 0x040fe20000000000 */
[----:B------:R-:W-:-:S04]  /*07f0*/  IADD3 R17, PT, PT, R9, -0x400, RZ ;  /* 0xfffffc0009117810 */ /* 0x000fc80007ffe0ff */
[----:B---3--:R-:W-:Y:S02]  /*0800*/  ISETP.GE.U32.AND P1, PT, R13, R24, PT ;  /* 0x000000180d00720c */ /* 0x008fe40003f26070 */
[----:B------:R-:W-:-:S11]  /*0810*/  MOV R13, R15 ;  /* 0x0000000f000d7202 */ /* 0x000fd60000000f00 */
[----:B0-2-4-:R-:W-:Y:S05]  /*0820*/  @P1 BRA `(.L_x_12) ;  /* 0x0000000000341947 */ /* 0x015fea0003800000 */
[----:B------:R-:W3:Y:S01]  /*0830*/  LDC.64 R20, c[0x0][0x380] ;  /* 0x0000e000ff147b82 */ /* 0x000ee20000000a00 */
[C---:B------:R-:W-:Y:S01]  /*0840*/  VIADD R17, R22.reuse, 0xfffffc00 ;  /* 0xfffffc0016117836 */ /* 0x040fe20000000000 */
[----:B--2---:R-:W-:Y:S01]  /*0850*/  IADD3 R19, PT, PT, R22, -0x600, RZ ;  /* 0xfffffa0016137810 */ /* 0x004fe20007ffe0ff */
[----:B------:R-:W2:Y:S02]  /*0860*/  LDG.E.64.CONSTANT R14, desc[UR10][R12.64+-0x1000] ;  /* 0xfff0000a0c0e7981 */ /* 0x000ea4000c1e9b00 */
[----:B---3--:R-:W-:-:S04]  /*0870*/  IMAD.WIDE.U32 R16, R17, 0x8, R20 ;  /* 0x0000000811107825 */ /* 0x008fc800078e0014 */
[----:B------:R-:W-:Y:S02]  /*0880*/  IMAD.WIDE.U32 R20, R19, 0x8, R20 ;  /* 0x0000000813147825 */ /* 0x000fe400078e0014 */
[----:B------:R-:W2:Y:S04]  /*0890*/  LDG.E.64.CONSTANT R16, desc[UR10][R16.64] ;  /* 0x0000000a10107981 */ /* 0x000ea8000c1e9b00 */
[----:B------:R-:W3:Y:S04]  /*08a0*/  LDG.E.64.CONSTANT R18, desc[UR10][R12.64+-0x2000] ;  /* 0xffe0000a0c127981 */ /* 0x000ee8000c1e9b00 */
[----:B------:R-:W3:Y:S01]  /*08b0*/  LDG.E.64.CONSTANT R20, desc[UR10][R20.64] ;  /* 0x0000000a14147981 */ /* 0x000ee2000c1e9b00 */
[----:B--2---:R-:W-:-:S08]  /*08c0*/  DMUL R14, R16, R14 ;  /* 0x0000000e100e7228 */ /* 0x004fd00000000000 */
[----:B---3--:R-:W-:-:S07]  /*08d0*/  DFMA R14, R20, R18, R14 ;  /* 0x00000012140e722b */ /* 0x008fce000000000e */
[----:B------:R2:W-:Y:S01]  /*08e0*/  STS.64 [R8], R14 ;  /* 0x0000000e08007388 */ /* 0x0005e20000000a00 */
[----:B------:R-:W-:Y:S05]  /*08f0*/  BRA `(.L_x_13) ;  /* 0x00000000002c7947 */ /* 0x000fea0003800000 */
.L_x_12:
[----:B------:R-:W-:-:S13]  /*0900*/  ISETP.GE.U32.AND P1, PT, R17, R24, PT ;  /* 0x000000181100720c */ /* 0x000fda0003f26070 */
[----:B------:R-:W-:Y:S05]  /*0910*/  @P1 BRA `(.L_x_14) ;  /* 0x0000000000201947 */ /* 0x000fea0003800000 */
[----:B------:R-:W3:Y:S01]  /*0920*/  LDC.64 R16, c[0x0][0x380] ;  /* 0x0000e000ff107b82 */ /* 0x000ee20000000a00 */
[----:B------:R-:W-:-:S05]  /*0930*/  IADD3 R15, PT, PT, R22, -0x600, RZ ;  /* 0xfffffa00160f7810 */ /* 0x000fca0007ffe0ff */
[----:B---3--:R-:W-:Y:S02]  /*0940*/  IMAD.WIDE.U32 R16, R15, 0x8, R16 ;  /* 0x000000080f107825 */ /* 0x008fe400078e0010 */
[----:B------:R-:W3:Y:S04]  /*0950*/  LDG.E.64.CONSTANT R14, desc[UR10][R12.64+-0x2000] ;  /* 0xffe0000a0c0e7981 */ /* 0x000ee8000c1e9b00 */
[----:B------:R-:W3:Y:S02]  /*0960*/  LDG.E.64.CONSTANT R16, desc[UR10][R16.64] ;  /* 0x0000000a10107981 */ /* 0x000ee4000c1e9b00 */
[----:B---3--:R-:W-:-:S07]  /*0970*/  DMUL R14, R16, R14 ;  /* 0x0000000e100e7228 */ /* 0x008fce0000000000 */
[----:B------:R3:W-:Y:S01]  /*0980*/  STS.64 [R8], R14 ;  /* 0x0000000e08007388 */ /* 0x0007e20000000a00 */
[----:B------:R-:W-:Y:S05]  /*0990*/  BRA `(.L_x_13) ;  /* 0x0000000000047947 */ /* 0x000fea0003800000 */
.L_x_14:
[----:B------:R4:W-:Y:S02]  /*09a0*/  STS.64 [R8], RZ ;  /* 0x000000ff08007388 */ /* 0x0009e40000000a00 */
.L_x_13:
[----:B------:R-:W-:Y:S05]  /*09b0*/  WARPSYNC.ALL ;  /* 0x0000000000007948 */ /* 0x000fea0003800000 */
[----:B------:R-:W-:Y:S01]  /*09c0*/  BAR.SYNC.DEFER_BLOCKING 0x0 ;  /* 0x0000000000007b1d */ /* 0x000fe20000010000 */
[----:B------:R-:W-:Y:S02]  /*09d0*/  ISETP.NE.AND P1, PT, R2, RZ, PT ;  /* 0x000000ff0200720c */ /* 0x000fe40003f25270 */
[----:B------:R-:W-:-:S03]  /*09e0*/  ISETP.GT.U32.AND P2, PT, R0, 0x1f, PT ;  /* 0x0000001f0000780c */ /* 0x000fc60003f44070 */
[----:B------:R-:W-:Y:S01]  /*09f0*/  BSSY B1, `(.L_x_15) ;  /* 0x0000029000017945 */ /* 0x000fe20003800000 */
[----:B--23--:R-:W2:Y:S02]  /*0a00*/  LDS.64 R14, [R8] ;  /* 0x00000000080e7984 */ /* 0x00cea40000000a00 */
[----:B--2---:R-:W2:Y:S02]  /*0a10*/  F2F.F32.F64 R14, R14 ;  /* 0x0000000e000e7310 */ /* 0x004ea40000301000 */
        /* <DEDUP_REMOVED lines=8> */
[----:B------:R-:W2:Y:S02]  /*0aa0*/  SHFL.DOWN PT, R21, R18, 0x1, 0x1f ;  /* 0x08201f0012157f89 */ /* 0x000ea400000e0000 */
[----:B--2---:R-:W-:-:S05]  /*0ab0*/  FADD R21, R18, R21 ;  /* 0x0000001512157221 */ /* 0x004fca0000000000 */
[----:B------:R2:W-:Y:S01]  /*0ac0*/  @!P1 STS [R6+UR4], R21 ;  /* 0x0000001506009988 */ /* 0x0005e20008000804 */
[----:B------:R-:W-:Y:S06]  /*0ad0*/  BAR.SYNC.DEFER_BLOCKING 0x0 ;  /* 0x0000000000007b1d */ /* 0x000fec0000010000 */
[----:B------:R-:W-:Y:S05]  /*0ae0*/  @P2 BRA `(.L_x_16) ;  /* 0x0000000000642947 */ /* 0x000fea0003800000 */
[C---:B------:R-:W-:Y:S01]  /*0af0*/  ISETP.GT.U32.AND P3, PT, R0.reuse, 0xf, PT ;  /* 0x0000000f0000780c */ /* 0x040fe20003f64070 */
[----:B------:R-:W-:Y:S01]  /*0b00*/  IMAD.MOV.U32 R18, RZ, RZ, RZ ;  /* 0x000000ffff127224 */ /* 0x000fe200078e00ff */
[----:B------:R-:W-:Y:S01]  /*0b10*/  UMOV UR5, 0xffffffff ;  /* 0xffffffff00057882 */ /* 0x000fe20000000000 */
[----:B------:R-:W-:-:S10]  /*0b20*/  ISETP.NE.AND P4, PT, R0, RZ, PT ;  /* 0x000000ff0000720c */ /* 0x000fd40003f85270 */
[----:B------:R3:W0:Y:S01]  /*0b30*/  @!P3 LDS R18, [R7+UR4] ;  /* 0x000000040712b984 */ /* 0x0006220008000800 */
[----:B------:R-:W-:Y:S05]  /*0b40*/  BRA.DIV UR5, `(.L_x_17) ;  /* 0x0000000a053c7947 */ /* 0x000fea000b800000 */
[----:B0-----:R-:W0:Y:S02]  /*0b50*/  SHFL.DOWN PT, R17, R18, 0x10, 0x1f ;  /* 0x0a001f0012117f89 */ /* 0x001e2400000e0000 */
[----:B0-----:R-:W-:-:S05]  /*0b60*/  FADD R19, R17, R18 ;  /* 0x0000001211137221 */ /* 0x001fca0000000000 */
[----:B------:R-:W0:Y:S02]  /*0b70*/  SHFL.DOWN PT, R17, R19, 0x8, 0x1f ;  /* 0x09001f0013117f89 */ /* 0x000e2400000e0000 */
[----:B0-----:R-:W-:-:S05]  /*0b80*/  FADD R20, R19, R17 ;  /* 0x0000001113147221 */ /* 0x001fca0000000000 */
[----:B------:R-:W2:Y:S02]  /*0b90*/  SHFL.DOWN PT, R17, R20, 0x4, 0x1f ;  /* 0x08801f0014117f89 */ /* 0x000ea400000e0000 */
[----:B--2---:R-:W-:-:S05]  /*0ba0*/  FADD R21, R20, R17 ;  /* 0x0000001114157221 */ /* 0x004fca0000000000 */
[----:B------:R-:W0:Y:S02]  /*0bb0*/  SHFL.DOWN PT, R17, R21, 0x2, 0x1f ;  /* 0x08401f0015117f89 */ /* 0x000e2400000e0000 */
[----:B0-----:R-:W-:-:S05]  /*0bc0*/  FADD R23, R21, R17 ;  /* 0x0000001115177221 */ /* 0x001fca0000000000 */
[----:B------:R0:W2:Y:S02]  /*0bd0*/  SHFL.DOWN PT, R17, R23, 0x1, 0x1f ;  /* 0x08201f0017117f89 */ /* 0x0000a400000e0000 */
.L_x_38:
[----:B--2---:R-:W-:Y:S01]  /*0be0*/  FADD R17, R23, R17 ;  /* 0x0000001117117221 */ /* 0x004fe20000000000 */
[----:B------:R-:W-:Y:S06]  /*0bf0*/  @P4 BRA `(.L_x_16) ;  /* 0x0000000000204947 */ /* 0x000fec0003800000 */
[----:B------:R-:W2:Y:S01]  /*0c00*/  S2R R15, SR_CgaCtaId ;  /* 0x00000000000f7919 */ /* 0x000ea20000008800 */
[----:B------:R-:W-:-:S04]  /*0c10*/  MOV R14, 0x400 ;  /* 0x00000400000e7802 */ /* 0x000fc80000000f00 */
[----:B------:R-:W-:-:S04]  /*0c20*/  IADD3 R14, PT, PT, R14, 0x1080, RZ ;  /* 0x000010800e0e7810 */ /* 0x000fc80007ffe0ff */
[----:B--2---:R-:W-:-:S07]  /*0c30*/  LEA R16, R15, R14, 0x18 ;  /* 0x0000000e0f107211 */ /* 0x004fce00078ec0ff */
.L_x_18:
[----:B------:R-:W2:Y:S02]  /*0c40*/  LDS R14, [R16] ;  /* 0x00000000100e7984 */ /* 0x000ea40000000800 */
[----:B--2---:R-:W-:-:S05]  /*0c50*/  FADD R15, R17, R14 ;  /* 0x0000000e110f7221 */ /* 0x004fca0000000000 */
[----:B------:R-:W2:Y:S02]  /*0c60*/  ATOMS.CAST.SPIN P3, [R16], R14, R15 ;  /* 0x0000000e1000758d */ /* 0x000ea4000186000f */
[----:B--2---:R-:W-:Y:S05]  /*0c70*/  @!P3 BRA `(.L_x_18) ;  /* 0xfffffffc00f0b947 */ /* 0x004fea000383ffff */
.L_x_16:
[----:B------:R-:W-:Y:S05]  /*0c80*/  BSYNC B1 ;  /* 0x0000000000017941 */ /* 0x000fea0003800000 */
.L_x_15:
[----:B------:R-:W-:-:S04]  /*0c90*/  IADD3 R15, PT, PT, R9, 0x200, RZ ;  /* 0x00000200090f7810 */ /* 0x000fc80007ffe0ff */
[----:B------:R-:W-:-:S13]  /*0ca0*/  ISETP.GE.U32.AND P3, PT, R15, R24, PT ;  /* 0x000000180f00720c */ /* 0x000fda0003f66070 */
[----:B------:R-:W-:Y:S05]  /*0cb0*/  @!P3 BRA `(.L_x_19) ;  /* 0x00000000002cb947 */ /* 0x000fea0003800000 */
[----:B------:R-:W-:-:S13]  /*0cc0*/  ISETP.GE.U32.AND P3, PT, R9, R24, PT ;  /* 0x000000180900720c */ /* 0x000fda0003f66070 */
[----:B------:R0:W-:Y:S01]  /*0cd0*/  @P3 STS.64 [R8], RZ ;  /* 0x000000ff08003388 */ /* 0x0001e20000000a00 */
[----:B------:R-:W-:Y:S05]  /*0ce0*/  @P3 BRA `(.L_x_20) ;  /* 0x00000000004c3947 */ /* 0x000fea0003800000 */
[----:B------:R-:W5:Y:S01]  /*0cf0*/  LDC.64 R16, c[0x0][0x380] ;  /* 0x0000e000ff107b82 */ /* 0x000f620000000a00 */
[----:B------:R-:W-:-:S04]  /*0d00*/  VIADD R15, R22, 0xfffffe00 ;  /* 0xfffffe00160f7836 */ /* 0x000fc80000000000 */
[----:B-----5:R-:W-:Y:S02]  /*0d10*/  IMAD.WIDE.U32 R16, R15, 0x8, R16 ;  /* 0x000000080f107825 */ /* 0x020fe400078e0010 */
[----:B------:R-:W5:Y:S04]  /*0d20*/  LDG.E.64.CONSTANT R14, desc[UR10][R12.64] ;  /* 0x0000000a0c0e7981 */ /* 0x000f68000c1e9b00 */
[----:B------:R-:W5:Y:S02]  /*0d30*/  LDG.E.64.CONSTANT R16, desc[UR10][R16.64] ;  /* 0x0000000a10107981 */ /* 0x000f64000c1e9b00 */
[----:B-----5:R-:W-:-:S07]  /*0d40*/  DMUL R14, R16, R14 ;  /* 0x0000000e100e7228 */ /* 0x020fce0000000000 */
[----:B------:R0:W-:Y:S01]  /*0d50*/  STS.64 [R8], R14 ;  /* 0x0000000e08007388 */ /* 0x0001e20000000a00 */
[----:B------:R-:W-:Y:S05]  /*0d60*/  BRA `(.L_x_20) ;  /* 0x00000000002c7947 */ /* 0x000fea0003800000 */
.L_x_19:
[----:B--2---:R-:W2:Y:S01]  /*0d70*/  LDC.64 R20, c[0x0][0x380] ;  /* 0x0000e000ff147b82 */ /* 0x004ea20000000a00 */
[C---:B------:R-:W-:Y:S01]  /*0d80*/  IADD3 R15, PT, PT, R22.reuse, -0x200, RZ ;  /* 0xfffffe00160f7810 */ /* 0x040fe20007ffe0ff */
[----:B------:R-:W5:Y:S01]  /*0d90*/  LDG.E.64.CONSTANT R18, desc[UR10][R12.64+0x1000] ;  /* 0x0010000a0c127981 */ /* 0x000f62000c1e9b00 */
[----:B--2---:R-:W-:-:S05]  /*0da0*/  IMAD.WIDE.U32 R24, R22, 0x8, R20 ;  /* 0x0000000816187825 */ /* 0x004fca00078e0014 */
[----:B------:R-:W5:Y:S01]  /*0db0*/  LDG.E.64.CONSTANT R16, desc[UR10][R24.64] ;  /* 0x0000000a18107981 */ /* 0x000f62000c1e9b00 */
[----:B------:R-:W-:-:S03]  /*0dc0*/  IMAD.WIDE.U32 R20, R15, 0x8, R20 ;  /* 0x000000080f147825 */ /* 0x000fc600078e0014 */
[----:B------:R-:W2:Y:S04]  /*0dd0*/  LDG.E.64.CONSTANT R14, desc[UR10][R12.64] ;  /* 0x0000000a0c0e7981 */ /* 0x000ea8000c1e9b00 */
[----:B------:R-:W2:Y:S01]  /*0de0*/  LDG.E.64.CONSTANT R20, desc[UR10][R20.64] ;  /* 0x0000000a14147981 */ /* 0x000ea2000c1e9b00 */
[----:B-----5:R-:W-:-:S08]  /*0df0*/  DMUL R16, R16, R18 ;  /* 0x0000001210107228 */ /* 0x020fd00000000000 */
[----:B--2---:R-:W-:-:S07]  /*0e00*/  DFMA R14, R20, R14, R16 ;  /* 0x0000000e140e722b */ /* 0x004fce0000000010 */
[----:B------:R2:W-:Y:S04]  /*0e10*/  STS.64 [R8], R14 ;  /* 0x0000000e08007388 */ /* 0x0005e80000000a00 */
.L_x_20:
[----:B------:R-:W-:Y:S05]  /*0e20*/  WARPSYNC.ALL ;  /* 0x0000000000007948 */ /* 0x000fea0003800000 */
[----:B------:R-:W-:Y:S06]  /*0e30*/  BAR.SYNC.DEFER_BLOCKING 0x0 ;  /* 0x0000000000007b1d */ /* 0x000fec0000010000 */
[----:B------:R-:W-:Y:S01]  /*0e40*/  BSSY B1, `(.L_x_21) ;  /* 0x0000029000017945 */ /* 0x000fe20003800000 */
[----:B0-2---:R-:W0:Y:S02]  /*0e50*/  LDS.64 R14, [R8] ;  /* 0x00000000080e7984 */ /* 0x005e240000000a00 */
[----:B0-----:R-:W0:Y:S02]  /*0e60*/  F2F.F32.F64 R14, R14 ;  /* 0x0000000e000e7310 */ /* 0x001e240000301000 */
[----:B0-----:R-:W0:Y:S02]  /*0e70*/  SHFL.DOWN PT, R17, R14, 0x10, 0x1f ;  /* 0x0a001f000e117f89 */ /* 0x001e2400000e0000 */
[----:B0-----:R-:W-:-:S05]  /*0e80*/  FADD R17, R14, R17 ;  /* 0x000000110e117221 */ /* 0x001fca0000000000 */
[----:B------:R-:W0:Y:S02]  /*0e90*/  SHFL.DOWN PT, R16, R17, 0x8, 0x1f ;  /* 0x09001f0011107f89 */ /* 0x000e2400000e0000 */
[----:B0-----:R-:W-:-:S05]  /*0ea0*/  FADD R16, R17, R16 ;  /* 0x0000001011107221 */ /* 0x001fca0000000000 */
[----:B------:R-:W0:Y:S02]  /*0eb0*/  SHFL.DOWN PT, R19, R16, 0x4, 0x1f ;  /* 0x08801f0010137f89 */ /* 0x000e2400000e0000 */
[----:B0-----:R-:W-:-:S05]  /*0ec0*/  FADD R19, R16, R19 ;  /* 0x0000001310137221 */ /* 0x001fca0000000000 */
[----:B------:R-:W0:Y:S02]  /*0ed0*/  SHFL.DOWN PT, R18, R19, 0x2, 0x1f ;  /* 0x08401f0013127f89 */ /* 0x000e2400000e0000 */
[----:B0-----:R-:W-:-:S05]  /*0ee0*/  FADD R18, R19, R18 ;  /* 0x0000001213127221 */ /* 0x001fca0000000000 */
[----:B------:R-:W0:Y:S02]  /*0ef0*/  SHFL.DOWN PT, R21, R18, 0x1, 0x1f ;  /* 0x08201f0012157f89 */ /* 0x000e2400000e0000 */
[----:B0-----:R-:W-:-:S05]  /*0f00*/  FADD R21, R18, R21 ;  /* 0x0000001512157221 */ /* 0x001fca0000000000 */
[----:B------:R0:W-:Y:S01]  /*0f10*/  @!P1 STS [R6+UR4], R21 ;  /* 0x0000001506009988 */ /* 0x0001e20008000804 */
[----:B------:R-:W-:Y:S06]  /*0f20*/  BAR.SYNC.DEFER_BLOCKING 0x0 ;  /* 0x0000000000007b1d */ /* 0x000fec0000010000 */
[----:B------:R-:W-:Y:S05]  /*0f30*/  @P2 BRA `(.L_x_22) ;  /* 0x0000000000642947 */ /* 0x000fea0003800000 */
[----:B------:R-:W-:Y:S01]  /*0f40*/  ISETP.GT.U32.AND P1, PT, R0, 0xf, PT ;  /* 0x0000000f0000780c */ /* 0x000fe20003f24070 */
[----:B------:R-:W-:Y:S01]  /*0f50*/  UMOV UR5, 0xffffffff ;  /* 0xffffffff00057882 */ /* 0x000fe20000000000 */
[----:B------:R-:W-:-:S11]  /*0f60*/  MOV R18, RZ ;  /* 0x000000ff00127202 */ /* 0x000fd60000000f00 */
[----:B------:R2:W0:Y:S01]  /*0f70*/  @!P1 LDS R18, [R7+UR4] ;  /* 0x0000000407129984 */ /* 0x0004220008000800 */
[----:B------:R-:W-:Y:S01]  /*0f80*/  ISETP.NE.AND P1, PT, R0, RZ, PT ;  /* 0x000000ff0000720c */ /* 0x000fe20003f25270 */
[----:B------:R-:W-:-:S12]  /*0f90*/  BRA.DIV UR5, `(.L_x_23) ;  /* 0x0000000605a87947 */ /* 0x000fd8000b800000 */
        /* <DEDUP_REMOVED lines=8> */
[----:B------:R0:W0:Y:S02]  /*1020*/  SHFL.DOWN PT, R17, R23, 0x1, 0x1f ;  /* 0x08201f0017117f89 */ /* 0x00002400000e0000 */
.L_x_44:
[----:B0-----:R-:W-:Y:S01]  /*1030*/  FADD R17, R23, R17 ;  /* 0x0000001117117221 */ /* 0x001fe20000000000 */
[----:B------:R-:W-:Y:S06]  /*1040*/  @P1 BRA `(.L_x_22) ;  /* 0x0000000000201947 */ /* 0x000fec0003800000 */
[----:B------:R-:W0:Y:S01]  /*1050*/  S2R R15, SR_CgaCtaId ;  /* 0x00000000000f7919 */ /* 0x000e220000008800 */
[----:B------:R-:W-:-:S05]  /*1060*/  MOV R14, 0x400 ;  /* 0x00000400000e7802 */ /* 0x000fca0000000f00 */
[----:B------:R-:W-:-:S05]  /*1070*/  VIADD R14, R14, 0x1080 ;  /* 0x000010800e0e7836 */ /* 0x000fca0000000000 */
[----:B0-----:R-:W-:-:S07]  /*1080*/  LEA R16, R15, R14, 0x18 ;  /* 0x0000000e0f107211 */ /* 0x001fce00078ec0ff */
.L_x_24:
[----:B------:R-:W0:Y:S02]  /*1090*/  LDS R14, [R16] ;  /* 0x00000000100e7984 */ /* 0x000e240000000800 */
[----:B0-----:R-:W-:-:S05]  /*10a0*/  FADD R15, R17, R14 ;  /* 0x0000000e110f7221 */ /* 0x001fca0000000000 */
[----:B------:R-:W0:Y:S02]  /*10b0*/  ATOMS.CAST.SPIN P1, [R16], R14, R15 ;  /* 0x0000000e1000758d */ /* 0x000e24000182000f */
[----:B0-----:R-:W-:Y:S05]  /*10c0*/  @!P1 BRA `(.L_x_24) ;  /* 0xfffffffc00f09947 */ /* 0x001fea000383ffff */
.L_x_22:
[----:B------:R-:W-:Y:S05]  /*10d0*/  BSYNC B1 ;  /* 0x0000000000017941 */ /* 0x000fea0003800000 */
.L_x_21:
[C---:B------:R-:W-:Y:S02]  /*10e0*/  IADD3 R14, PT, PT, R9.reuse, 0x400, RZ ;  /* 0x00000400090e7810 */ /* 0x040fe40007ffe0ff */
[----:B------:R-:W-:Y:S02]  /*10f0*/  IADD3 R12, P2, PT, R12, 0x4000, RZ ;  /* 0x000040000c0c7810 */ /* 0x000fe40007f5e0ff */
[----:B------:R-:W-:Y:S02]  /*1100*/  ISETP.GE.U32.AND P1, PT, R14, R5, PT ;  /* 0x000000050e00720c */ /* 0x000fe40003f26070 */
[----:B------:R-:W-:Y:S01]  /*1110*/  IADD3 R9, PT, PT, R9, 0x800, RZ ;  /* 0x0000080009097810 */ /* 0x000fe20007ffe0ff */
[----:B------:R-:W-:Y:S01]  /*1120*/  IMAD.X R15, RZ, RZ, R13, P2 ;  /* 0x000000ffff0f7224 */ /* 0x000fe200010e060d */
[----:B------:R-:W-:-:S09]  /*1130*/  IADD3 R22, PT, PT, R22, 0x800, RZ ;  /* 0x0000080016167810 */ /* 0x000fd20007ffe0ff */
[----:B------:R-:W-:Y:S05]  /*1140*/  @!P1 BRA `(.L_x_25) ;  /* 0xfffffff400a09947 */ /* 0x000fea000383ffff */
.L_x_4:
[----:B------:R-:W-:Y:S05]  /*1150*/  BSYNC B0 ;  /* 0x0000000000007941 */ /* 0x000fea0003800000 */
.L_x_3:
[----:B------:R-:W-:Y:S01]  /*1160*/  ISETP.NE.AND P1, PT, R0, RZ, PT ;  /* 0x000000ff0000720c */ /* 0x000fe20003f25270 */
[----:B------:R-:W5:-:S12]  /*1170*/  LDCU UR5, c[0x0][0x398] ;  /* 0x00007300ff0577ac */ /* 0x000f580008000800 */
[----:B------:R-:W1:Y:S01]  /*1180*/  @!P1 S2R R12, SR_CgaCtaId ;  /* 0x00000000000c9919 */ /* 0x000e620000008800 */
[----:B0-----:R-:W-:Y:S01]  /*1190*/  @!P1 MOV R9, 0x400 ;  /* 0x0000040000099802 */ /* 0x001fe20000000f00 */
[----:B------:R-:W0:Y:S02]  /*11a0*/  @!P1 LDC.64 R14, c[0x0][0x390] ;  /* 0x0000e400ff0e9b82 */ /* 0x000e240000000a00 */
[C---:B0-----:R-:W-:Y:S01]  /*11b0*/  @!P1 IMAD.WIDE.U32 R14, R3.reuse, 0x8, R14 ;  /* 0x00000008030e9825 */ /* 0x041fe200078e000e */
[----:B------:R-:W-:Y:S02]  /*11c0*/  IADD3 R3, PT, PT, R3, 0x3e8, RZ ;  /* 0x000003e803037810 */ /* 0x000fe40007ffe0ff */
[----:B-1----:R-:W-:-:S05]  /*11d0*/  @!P1 LEA R9, R12, R9, 0x18 ;  /* 0x000000090c099211 */ /* 0x002fca00078ec0ff */
[----:B------:R-:W0:Y:S02]  /*11e0*/  @!P1 LDS R12, [R9+0x1080] ;  /* 0x00108000090c9984 */ /* 0x000e240000000800 */
[----:B0-----:R-:W0:Y:S02]  /*11f0*/  @!P1 F2F.F64.F32 R12, R12 ;  /* 0x0000000c000c9310 */ /* 0x001e240000201800 */
[----:B0-----:R0:W-:Y:S01]  /*1200*/  @!P1 STG.E.64 desc[UR10][R14.64], R12 ;  /* 0x0000000c0e009986 */ /* 0x0011e2000c101b0a */
[----:B-----5:R-:W-:-:S13]  /*1210*/  ISETP.GE.U32.AND P1, PT, R3, UR5, PT ;  /* 0x0000000503007c0c */ /* 0x020fda000bf26070 */
[----:B0-----:R-:W-:Y:S05]  /*1220*/  @!P1 BRA `(.L_x_26) ;  /* 0xffffffec00e49947 */ /* 0x001fea000383ffff */
[----:B------:R-:W-:Y:S05]  /*1230*/  EXIT ;  /* 0x000000000000794d */ /* 0x000fea0003800000 */
.L_x_9:
[----:B------:R-:W-:Y:S02]  /*1240*/  HFMA2 R16, -RZ, RZ, 0, 9.5367431640625e-07 ;  /* 0x00000010ff107431 */ /* 0x000fe400000001ff */
[----:B--2---:R-:W-:Y:S01]  /*1250*/  IMAD.MOV.U32 R25, RZ, RZ, R9 ;  /* 0x000000ffff197224 */ /* 0x004fe200078e0009 */
[----:B------:R-:W-:Y:S01]  /*1260*/  MOV R15, 0x1f ;  /* 0x0000001f000f7802 */ /* 0x000fe20000000f00 */
[----:B------:R-:W-:-:S07]  /*1270*/  IMAD.MOV.U32 R14, RZ, RZ, -0x1 ;  /* 0xffffffffff0e7424 */ /* 0x000fce00078e00ff */
[----:B01----:R-:W-:Y:S05]  /*1280*/  WARPSYNC.COLLECTIVE R14, `(.L_x_27) ;  /* 0x000000000e087348 */ /* 0x003fea0003c00000 */
[----:B------:R2:W3:Y:S02]  /*1290*/  SHFL.DOWN P3, R17, R25, R16, R15 ;  /* 0x0800001019117389 */ /* 0x0004e4000006000f */
[----:B0123--:R-:W-:Y:S05]  /*12a0*/  ENDCOLLECTIVE ;  /* 0x000000000000791b */ /* 0x00ffea0003800000 */
.L_x_27:
[----:B------:R-:W-:Y:S02]  /*12b0*/  HFMA2 R16, -RZ, RZ, 0, 4.76837158203125e-07 ;  /* 0x00000008ff107431 */ /* 0x000fe400000001ff */
[----:B------:R-:W-:-:S05]  /*12c0*/  FADD R12, R17, R9 ;  /* 0x00000009110c7221 */ /* 0x000fca0000000000 */
[----:B------:R-:W-:-:S07]  /*12d0*/  MOV R25, R12 ;  /* 0x0000000c00197202 */ /* 0x000fce0000000f00 */
[----:B------:R-:W-:Y:S05]  /*12e0*/  WARPSYNC.COLLECTIVE R14, `(.L_x_28) ;  /* 0x000000000e087348 */ /* 0x000fea0003c00000 */
[----:B------:R0:W1:Y:S02]  /*12f0*/  SHFL.DOWN P3, R17, R25, R16, R15 ;  /* 0x0800001019117389 */ /* 0x000064000006000f */
[----:B01----:R-:W-:Y:S05]  /*1300*/  ENDCOLLECTIVE ;  /* 0x000000000000791b */ /* 0x003fea0003800000 */
.L_x_28:
[----:B------:R-:W-:Y:S01]  /*1310*/  MOV R16, 0x4 ;  /* 0x0000000400107802 */ /* 0x000fe20000000f00 */
[----:B------:R-:W-:-:S04]  /*1320*/  FADD R13, R12, R17 ;  /* 0x000000110c0d7221 */ /* 0x000fc80000000000 */
[----:B------:R-:W-:-:S07]  /*1330*/  IMAD.MOV.U32 R25, RZ, RZ, R13 ;  /* 0x000000ffff197224 */ /* 0x000fce00078e000d */
[----:B------:R-:W-:Y:S05]  /*1340*/  WARPSYNC.COLLECTIVE R14, `(.L_x_29) ;  /* 0x000000000e087348 */ /* 0x000fea0003c00000 */
[----:B------:R0:W1:Y:S02]  /*1350*/  SHFL.DOWN P3, R17, R25, R16, R15 ;  /* 0x0800001019117389 */ /* 0x000064000006000f */
[----:B01----:R-:W-:Y:S05]  /*1360*/  ENDCOLLECTIVE ;  /* 0x000000000000791b */ /* 0x003fea0003800000 */
.L_x_29:
[----:B------:R-:W-:Y:S02]  /*1370*/  IMAD.MOV.U32 R16, RZ, RZ, 0x2 ;  /* 0x00000002ff107424 */ /* 0x000fe400078e00ff */
[----:B------:R-:W-:-:S05]  /*1380*/  FADD R18, R13, R17 ;  /* 0x000000110d127221 */ /* 0x000fca0000000000 */
[----:B------:R-:W-:-:S07]  /*1390*/  MOV R25, R18 ;  /* 0x0000001200197202 */ /* 0x000fce0000000f00 */
[----:B------:R-:W-:Y:S05]  /*13a0*/  WARPSYNC.COLLECTIVE R14, `(.L_x_30) ;  /* 0x000000000e087348 */ /* 0x000fea0003c00000 */
[----:B------:R0:W1:Y:S02]  /*13b0*/  SHFL.DOWN P3, R17, R25, R16, R15 ;  /* 0x0800001019117389 */ /* 0x000064000006000f */
[----:B01----:R-:W-:Y:S05]  /*13c0*/  ENDCOLLECTIVE ;  /* 0x000000000000791b */ /* 0x003fea0003800000 */
.L_x_30:
[----:B------:R-:W-:Y:S02]  /*13d0*/  HFMA2 R16, -RZ, RZ, 0, 5.9604644775390625e-08 ;  /* 0x00000001ff107431 */ /* 0x000fe400000001ff */
[----:B------:R-:W-:-:S05]  /*13e0*/  FADD R19, R18, R17 ;  /* 0x0000001112137221 */ /* 0x000fca0000000000 */
[----:B------:R-:W-:-:S07]  /*13f0*/  MOV R25, R19 ;  /* 0x0000001300197202 */ /* 0x000fce0000000f00 */
[----:B------:R-:W-:Y:S05]  /*1400*/  WARPSYNC.COLLECTIVE R14, `(.L_x_31) ;  /* 0x000000000e087348 */ /* 0x000fea0003c00000 */
[----:B------:R0:W1:Y:S02]  /*1410*/  SHFL.DOWN P3, R17, R25, R16, R15 ;  /* 0x0800001019117389 */ /* 0x000064000006000f */
[----:B01----:R-:W-:Y:S05]  /*1420*/  ENDCOLLECTIVE ;  /* 0x000000000000791b */ /* 0x003fea0003800000 */
.L_x_31:
[----:B------:R-:W-:Y:S05]  /*1430*/  BRA `(.L_x_32) ;  /* 0xfffffff000807947 */ /* 0x000fea000383ffff */
.L_x_17:
[----:B------:R-:W-:Y:S02]  /*1440*/  HFMA2 R15, -RZ, RZ, 0, 1.847743988037109375e-06 ;  /* 0x0000001fff0f7431 */ /* 0x000fe400000001ff */
[----:B0-----:R-:W-:Y:S01]  /*1450*/  IMAD.MOV.U32 R25, RZ, RZ, R18 ;  /* 0x000000ffff197224 */ /* 0x001fe200078e0012 */
[----:B------:R-:W-:Y:S01]  /*1460*/  MOV R16, 0x10 ;  /* 0x0000001000107802 */ /* 0x000fe20000000f00 */
[----:B------:R-:W-:-:S07]  /*1470*/  IMAD.MOV.U32 R14, RZ, RZ, -0x1 ;  /* 0xffffffffff0e7424 */ /* 0x000fce00078e00ff */
[----:B-1234-:R-:W-:Y:S05]  /*1480*/  WARPSYNC.COLLECTIVE R14, `(.L_x_33) ;  /* 0x000000000e087348 */ /* 0x01efea0003c00000 */
[----:B------:R0:W0:Y:S02]  /*1490*/  SHFL.DOWN P3, R17, R25, R16, R15 ;  /* 0x0800001019117389 */ /* 0x000024000006000f */
[----:B01234-:R-:W-:Y:S05]  /*14a0*/  ENDCOLLECTIVE ;  /* 0x000000000000791b */ /* 0x01ffea0003800000 */
.L_x_33:
[----:B------:R-:W-:Y:S02]  /*14b0*/  HFMA2 R16, -RZ, RZ, 0, 4.76837158203125e-07 ;  /* 0x00000008ff107431 */ /* 0x000fe400000001ff */
[----:B------:R-:W-:-:S05]  /*14c0*/  FADD R19, R17, R18 ;  /* 0x0000001211137221 */ /* 0x000fca0000000000 */
[----:B------:R-:W-:-:S07]  /*14d0*/  MOV R25, R19 ;  /* 0x0000001300197202 */ /* 0x000fce0000000f00 */
[----:B------:R-:W-:Y:S05]  /*14e0*/  WARPSYNC.COLLECTIVE R14, `(.L_x_34) ;  /* 0x000000000e087348 */ /* 0x000fea0003c00000 */
[----:B------:R0:W1:Y:S02]  /*14f0*/  SHFL.DOWN P3, R17, R25, R16, R15 ;  /* 0x0800001019117389 */ /* 0x000064000006000f */
[----:B01----:R-:W-:Y:S05]  /*1500*/  ENDCOLLECTIVE ;  /* 0x000000000000791b */ /* 0x003fea0003800000 */
.L_x_34:
[----:B------:R-:W-:Y:S01]  /*1510*/  MOV R16, 0x4 ;  /* 0x0000000400107802 */ /* 0x000fe20000000f00 */
[----:B------:R-:W-:-:S04]  /*1520*/  FADD R20, R19, R17 ;  /* 0x0000001113147221 */ /* 0x000fc80000000000 */
[----:B------:R-:W-:-:S07]  /*1530*/  IMAD.MOV.U32 R25, RZ, RZ, R20 ;  /* 0x000000ffff197224 */ /* 0x000fce00078e0014 */
[----:B------:R-:W-:Y:S05]  /*1540*/  WARPSYNC.COLLECTIVE R14, `(.L_x_35) ;  /* 0x000000000e087348 */ /* 0x000fea0003c00000 */
[----:B------:R0:W1:Y:S02]  /*1550*/  SHFL.DOWN P3, R17, R25, R16, R15 ;  /* 0x0800001019117389 */ /* 0x000064000006000f */
[----:B01----:R-:W-:Y:S05]  /*1560*/  ENDCOLLECTIVE ;  /* 0x000000000000791b */ /* 0x003fea0003800000 */
.L_x_35:
[----:B------:R-:W-:Y:S02]  /*1570*/  IMAD.MOV.U32 R16, RZ, RZ, 0x2 ;  /* 0x00000002ff107424 */ /* 0x000fe400078e00ff */
[----:B------:R-:W-:-:S05]  /*1580*/  FADD R21, R20, R17 ;  /* 0x0000001114157221 */ /* 0x000fca0000000000 */
[----:B------:R-:W-:-:S07]  /*1590*/  MOV R25, R21 ;  /* 0x0000001500197202 */ /* 0x000fce0000000f00 */
[----:B------:R-:W-:Y:S05]  /*15a0*/  WARPSYNC.COLLECTIVE R14, `(.L_x_36) ;  /* 0x000000000e087348 */ /* 0x000fea0003c00000 */
[----:B------:R0:W1:Y:S02]  /*15b0*/  SHFL.DOWN P3, R17, R25, R16, R15 ;  /* 0x0800001019117389 */ /* 0x000064000006000f */
[----:B01----:R-:W-:Y:S05]  /*15c0*/  ENDCOLLECTIVE ;  /* 0x000000000000791b */ /* 0x003fea0003800000 */
.L_x_36:
[----:B------:R-:W-:Y:S02]  /*15d0*/  HFMA2 R16, -RZ, RZ, 0, 5.9604644775390625e-08 ;  /* 0x00000001ff107431 */ /* 0x000fe400000001ff */
[----:B------:R-:W-:-:S05]  /*15e0*/  FADD R23, R21, R17 ;  /* 0x0000001115177221 */ /* 0x000fca0000000000 */
[----:B------:R-:W-:-:S07]  /*15f0*/  MOV R25, R23 ;  /* 0x0000001700197202 */ /* 0x000fce0000000f00 */
[----:B------:R-:W-:Y:S05]  /*1600*/  WARPSYNC.COLLECTIVE R14, `(.L_x_37) ;  /* 0x000000000e087348 */ /* 0x000fea0003c00000 */
[----:B------:R0:W1:Y:S02]  /*1610*/  SHFL.DOWN P3, R17, R25, R16, R15 ;  /* 0x0800001019117389 */ /* 0x000064000006000f */
[----:B01----:R-:W-:Y:S05]  /*1620*/  ENDCOLLECTIVE ;  /* 0x000000000000791b */ /* 0x003fea0003800000 */
.L_x_37:
[----:B------:R-:W-:Y:S05]  /*1630*/  BRA `(.L_x_38) ;  /* 0xfffffff400687947 */ /* 0x000fea000383ffff */
.L_x_23:
[----:B------:R-:W-:Y:S02]  /*1640*/  HFMA2 R15, -RZ, RZ, 0, 1.847743988037109375e-06 ;  /* 0x0000001fff0f7431 */ /* 0x000fe400000001ff */
[----:B0-----:R-:W-:Y:S01]  /*1650*/  IMAD.MOV.U32 R25, RZ, RZ, R18 ;  /* 0x000000ffff197224 */ /* 0x001fe200078e0012 */
[----:B------:R-:W-:Y:S01]  /*1660*/  MOV R16, 0x10 ;  /* 0x0000001000107802 */ /* 0x000fe20000000f00 */
[----:B------:R-:W-:-:S07]  /*1670*/  IMAD.MOV.U32 R14, RZ, RZ, -0x1 ;  /* 0xffffffffff0e7424 */ /* 0x000fce00078e00ff */
[----:B-1234-:R-:W-:Y:S05]  /*1680*/  WARPSYNC.COLLECTIVE R14, `(.L_x_39) ;  /* 0x000000000e087348 */ /* 0x01efea0003c00000 */
[----:B------:R0:W0:Y:S02]  /*1690*/  SHFL.DOWN P3, R17, R25, R16, R15 ;  /* 0x0800001019117389 */ /* 0x000024000006000f */
[----:B01234-:R-:W-:Y:S05]  /*16a0*/  ENDCOLLECTIVE ;  /* 0x000000000000791b */ /* 0x01ffea0003800000 */
.L_x_39:
[----:B------:R-:W-:Y:S02]  /*16b0*/  HFMA2 R16, -RZ, RZ, 0, 4.76837158203125e-07 ;  /* 0x00000008ff107431 */ /* 0x000fe400000001ff */
[----:B------:R-:W-:-:S05]  /*16c0*/  FADD R19, R17, R18 ;  /* 0x0000001211137221 */ /* 0x000fca0000000000 */
[----:B------:R-:W-:-:S07]  /*16d0*/  MOV R25, R19 ;  /* 0x0000001300197202 */ /* 0x000fce0000000f00 */
[----:B------:R-:W-:Y:S05]  /*16e0*/  WARPSYNC.COLLECTIVE R14, `(.L_x_40) ;  /* 0x000000000e087348 */ /* 0x000fea0003c00000 */
[----:B------:R0:W1:Y:S02]  /*16f0*/  SHFL.DOWN P3, R17, R25, R16, R15 ;  /* 0x0800001019117389 */ /* 0x000064000006000f */
[----:B01----:R-:W-:Y:S05]  /*1700*/  ENDCOLLECTIVE ;  /* 0x000000000000791b */ /* 0x003fea0003800000 */
.L_x_40:
[----:B------:R-:W-:Y:S01]  /*1710*/  MOV R16, 0x4 ;  /* 0x0000000400107802 */ /* 0x000fe20000000f00 */
[----:B------:R-:W-:-:S04]  /*1720*/  FADD R20, R19, R17 ;  /* 0x0000001113147221 */ /* 0x000fc80000000000 */
[----:B------:R-:W-:-:S07]  /*1730*/  IMAD.MOV.U32 R25, RZ, RZ, R20 ;  /* 0x000000ffff197224 */ /* 0x000fce00078e0014 */
[----:B------:R-:W-:Y:S05]  /*1740*/  WARPSYNC.COLLECTIVE R14, `(.L_x_41) ;  /* 0x000000000e087348 */ /* 0x000fea0003c00000 */
[----:B------:R0:W1:Y:S02]  /*1750*/  SHFL.DOWN P3, R17, R25, R16, R15 ;  /* 0x0800001019117389 */ /* 0x000064000006000f */
[----:B01----:R-:W-:Y:S05]  /*1760*/  ENDCOLLECTIVE ;  /* 0x000000000000791b */ /* 0x003fea0003800000 */
.L_x_41:
[----:B------:R-:W-:Y:S02]  /*1770*/  IMAD.MOV.U32 R16, RZ, RZ, 0x2 ;  /* 0x00000002ff107424 */ /* 0x000fe400078e00ff */
[----:B------:R-:W-:-:S05]  /*1780*/  FADD R21, R20, R17 ;  /* 0x0000001114157221 */ /* 0x000fca0000000000 */
[----:B------:R-:W-:-:S07]  /*1790*/  MOV R25, R21 ;  /* 0x0000001500197202 */ /* 0x000fce0000000f00 */
[----:B------:R-:W-:Y:S05]  /*17a0*/  WARPSYNC.COLLECTIVE R14, `(.L_x_42) ;  /* 0x000000000e087348 */ /* 0x000fea0003c00000 */
[----:B------:R0:W1:Y:S02]  /*17b0*/  SHFL.DOWN P3, R17, R25, R16, R15 ;  /* 0x0800001019117389 */ /* 0x000064000006000f */
[----:B01----:R-:W-:Y:S05]  /*17c0*/  ENDCOLLECTIVE ;  /* 0x000000000000791b */ /* 0x003fea0003800000 */
.L_x_42:
[----:B------:R-:W-:Y:S02]  /*17d0*/  HFMA2 R16, -RZ, RZ, 0, 5.9604644775390625e-08 ;  /* 0x00000001ff107431 */ /* 0x000fe400000001ff */
[----:B------:R-:W-:-:S05]  /*17e0*/  FADD R23, R21, R17 ;  /* 0x0000001115177221 */ /* 0x000fca0000000000 */
[----:B------:R-:W-:-:S07]  /*17f0*/  MOV R25, R23 ;  /* 0x0000001700197202 */ /* 0x000fce0000000f00 */
[----:B------:R-:W-:Y:S05]  /*1800*/  WARPSYNC.COLLECTIVE R14, `(.L_x_43) ;  /* 0x000000000e087348 */ /* 0x000fea0003c00000 */
[----:B------:R0:W1:Y:S02]  /*1810*/  SHFL.DOWN P3, R17, R25, R16, R15 ;  /* 0x0800001019117389 */ /* 0x000064000006000f */
[----:B01----:R-:W-:Y:S05]  /*1820*/  ENDCOLLECTIVE ;  /* 0x000000000000791b */ /* 0x003fea0003800000 */
.L_x_43:
[----:B------:R-:W-:Y:S05]  /*1830*/  BRA `(.L_x_44) ;  /* 0xfffffff400fc7947 */ /* 0x000fea000383ffff */
.L_x_45:
        /* <DEDUP_REMOVED lines=12> */
.L_x_72:


//--------------------- .text._Z8sumArrayILi512EEvPKdiPd --------------------------
	.section	.text._Z8sumArrayILi512EEvPKdiPd,"ax",@progbits
	.align	128
        .global         _Z8sumArrayILi512EEvPKdiPd
        .type           _Z8sumArrayILi512EEvPKdiPd,@function
        .size           _Z8sumArrayILi512EEvPKdiPd,(.L_x_73 - _Z8sumArrayILi512EEvPKdiPd)
        .other          _Z8sumArrayILi512EEvPKdiPd,@"STO_CUDA_ENTRY STV_DEFAULT"
_Z8sumArrayILi512EEvPKdiPd:
.text._Z8sumArrayILi512EEvPKdiPd:
[----:B------:R-:W-:Y:S01]  /*0000*/  LDC R1, c[0x0][0x37c] ;  /* 0x0000df00ff017b82 */ /* 0x000fe20000000800 */
[----:B------:R-:W0:Y:S07]  /*0010*/  S2R R0, SR_TID.X ;  /* 0x0000000000007919 */ /* 0x000e2e0000002100 */
[----:B------:R-:W1:Y:S01]  /*0020*/  LDC R9, c[0x0][0x388] ;  /* 0x0000e200ff097b82 */ /* 0x000e620000000800 */
[----:B------:R-:W2:Y:S01]  /*0030*/  LDCU.64 UR6, c[0x0][0x358] ;  /* 0x00006b00ff0677ac */ /* 0x000ea20008000a00 */
[----:B------:R-:W-:Y:S01]  /*0040*/  BSSY B0, `(.L_x_46) ;  /* 0x00000dc000007945 */ /* 0x000fe20003800000 */
[----:B0-----:R-:W-:-:S13]  /*0050*/  ISETP.NE.AND P0, PT, R0, RZ, PT ;  /* 0x000000ff0000720c */ /* 0x001fda0003f05270 */
[----:B------:R-:W0:Y:S01]  /*0060*/  @!P0 S2R R3, SR_CgaCtaId ;  /* 0x0000000000038919 */ /* 0x000e220000008800 */
[----:B------:R-:W-:-:S04]  /*0070*/  @!P0 MOV R2, 0x400 ;  /* 0x0000040000028802 */ /* 0x000fc80000000f00 */
[----:B0-----:R-:W-:Y:S01]  /*0080*/  @!P0 LEA R2, R3, R2, 0x18 ;  /* 0x0000000203028211 */ /* 0x001fe200078ec0ff */
[----:B-1----:R-:W-:-:S04]  /*0090*/  IMAD.IADD R3, R0, 0x1, R9 ;  /* 0x0000000100037824 */ /* 0x002fc800078e0209 */
[----:B------:R0:W-:Y:S01]  /*00a0*/  @!P0 STS.64 [R2+0x1000], RZ ;  /* 0x001000ff02008388 */ /* 0x0001e20000000a00 */
[----:B------:R-:W-:-:S13]  /*00b0*/  ISETP.GE.U32.AND P1, PT, R0, R3, PT ;  /* 0x000000030000720c */ /* 0x000fda0003f26070 */
[----:B0-2---:R-:W-:Y:S05]  /*00c0*/  @P1 BRA `(.L_x_47) ;  /* 0x0000000c004c1947 */ /* 0x005fea0003800000 */
[----:B------:R-:W0:Y:S01]  /*00d0*/  S2R R2, SR_CgaCtaId ;  /* 0x0000000000027919 */ /* 0x000e220000008800 */
[----:B------:R-:W-:Y:S01]  /*00e0*/  VIADD R4, R9, 0xffffffff ;  /* 0xffffffff09047836 */ /* 0x000fe20000000000 */
[----:B------:R-:W-:Y:S01]  /*00f0*/  MOV R5, 0x400 ;  /* 0x0000040000057802 */ /* 0x000fe20000000f00 */
[----:B------:R-:W-:-:S03]  /*0100*/  IMAD.MOV.U32 R6, RZ, RZ, R0 ;  /* 0x000000ffff067224 */ /* 0x000fc600078e0000 */
[----:B------:R-:W-:Y:S02]  /*0110*/  LOP3.LUT P1, RZ, R4, 0x400, RZ, 0xc0, !PT ;  /* 0x0000040004ff7812 */ /* 0x000fe4000782c0ff */
[----:B0-----:R-:W-:-:S05]  /*0120*/  LEA R5, R2, R5, 0x18 ;  /* 0x0000000502057211 */ /* 0x001fca00078ec0ff */
[----:B------:R-:W-:-:S06]  /*0130*/  IMAD R2, R0, 0x8, R5 ;  /* 0x0000000800027824 */ /* 0x000fcc00078e0205 */
[----:B------:R-:W-:Y:S05]  /*0140*/  @P1 BRA `(.L_x_48) ;  /* 0x0000000400001947 */ /* 0x000fea0003800000 */
[----:B------:R-:W0:Y:S01]  /*0150*/  LDC.64 R6, c[0x0][0x380] ;  /* 0x0000e000ff067b82 */ /* 0x000e220000000a00 */
[C---:B------:R-:W-:Y:S01]  /*0160*/  VIADD R8, R0.reuse, 0x200 ;  /* 0x0000020000087836 */ /* 0x040fe20000000000 */
[-C--:B------:R-:W-:Y:S02]  /*0170*/  ISETP.GE.U32.AND P1, PT, R0, R9.reuse, PT ;  /* 0x000000090000720c */ /* 0x080fe40003f26070 */
[----:B------:R-:W-:Y:S02]  /*0180*/  CS2R R10, SRZ ;  /* 0x00000000000a7805 */ /* 0x000fe4000001ff00 */
[----:B------:R-:W-:Y:S02]  /*0190*/  ISETP.GE.U32.AND P2, PT, R8, R9, PT ;  /* 0x000000090800720c */ /* 0x000fe40003f46070 */
[----:B------:R-:W-:Y:S01]  /*01a0*/  CS2R R8, SRZ ;  /* 0x0000000000087805 */ /* 0x000fe2000001ff00 */
[----:B0-----:R-:W-:-:S06]  /*01b0*/  IMAD.WIDE.U32 R6, R0, 0x8, R6 ;  /* 0x0000000800067825 */ /* 0x001fcc00078e0006 */
[----:B------:R-:W2:Y:S04]  /*01c0*/  @!P1 LDG.E.64.CONSTANT R8, desc[UR6][R6.64] ;  /* 0x0000000606089981 */ /* 0x000ea8000c1e9b00 */
[----:B------:R-:W2:Y:S01]  /*01d0*/  @!P2 LDG.E.64.CONSTANT R10, desc[UR6][R6.64+0x1000] ;  /* 0x00100006060aa981 */ /* 0x000ea2000c1e9b00 */
[----:B------:R-:W-:Y:S05]  /*01e0*/  WARPSYNC.ALL ;  /* 0x0000000000007948 */ /* 0x000fea0003800000 */
[C---:B------:R-:W-:Y:S01]  /*01f0*/  ISETP.GT.U32.AND P1, PT, R0.reuse, 0xff, PT ;  /* 0x000000ff0000780c */ /* 0x040fe20003f24070 */
[----:B------:R-:W-:Y:S01]  /*0200*/  BSSY.RECONVERGENT B1, `(.L_x_49) ;  /* 0x0000033000017945 */ /* 0x000fe20003800200 */
[----:B------:R-:W-:Y:S01]  /*0210*/  ISETP.GT.U32.AND P2, PT, R0, 0x7f, PT ;  /* 0x0000007f0000780c */ /* 0x000fe20003f44070 */
[----:B--2---:R-:W-:-:S07]  /*0220*/  DADD R8, R10, R8 ;  /* 0x000000000a087229 */ /* 0x004fce0000000008 */
[----:B------:R-:W-:Y:S01]  /*0230*/  STS.64 [R2], R8 ;  /* 0x0000000802007388 */ /* 0x000fe20000000a00 */
[----:B------:R-:W-:Y:S06]  /*0240*/  BAR.SYNC.DEFER_BLOCKING 0x0 ;  /* 0x0000000000007b1d */ /* 0x000fec0000010000 */
[----:B------:R-:W-:Y:S04]  /*0250*/  @!P1 LDS.64 R10, [R2+0x800] ;  /* 0x00080000020a9984 */ /* 0x000fe80000000a00 */
[----:B------:R-:W0:Y:S02]  /*0260*/  @!P1 LDS.64 R12, [R2] ;  /* 0x00000000020c9984 */ /* 0x000e240000000a00 */
[----:B0-----:R-:W-:-:S07]  /*0270*/  @!P1 DADD R10, R10, R12 ;  /* 0x000000000a0a9229 */ /* 0x001fce000000000c */
[----:B------:R-:W-:Y:S01]  /*0280*/  @!P1 STS.64 [R2], R10 ;  /* 0x0000000a02009388 */ /* 0x000fe20000000a00 */
[----:B------:R-:W-:Y:S01]  /*0290*/  BAR.SYNC.DEFER_BLOCKING 0x0 ;  /* 0x0000000000007b1d */ /* 0x000fe20000010000 */
[----:B------:R-:W-:-:S05]  /*02a0*/  ISETP.GT.U32.AND P1, PT, R0, 0x3f, PT ;  /* 0x0000003f0000780c */ /* 0x000fca0003f24070 */
[----:B------:R-:W-:Y:S04]  /*02b0*/  @!P2 LDS.64 R6, [R2+0x400] ;  /* 0x000400000206a984 */ /* 0x000fe80000000a00 */
[----:B------:R-:W0:Y:S02]  /*02c0*/  @!P2 LDS.64 R12, [R2] ;  /* 0x00000000020ca984 */ /* 0x000e240000000a00 */
[----:B0-----:R-:W-:-:S07]  /*02d0*/  @!P2 DADD R6, R6, R12 ;  /* 0x000000000606a229 */ /* 0x001fce000000000c */
[----:B------:R-:W-:Y:S01]  /*02e0*/  @!P2 STS.64 [R2], R6 ;  /* 0x000000060200a388 */ /* 0x000fe20000000a00 */
[----:B------:R-:W-:Y:S06]  /*02f0*/  BAR.SYNC.DEFER_BLOCKING 0x0 ;  /* 0x0000000000007b1d */ /* 0x000fec0000010000 */
[----:B------:R-:W-:Y:S04]  /*0300*/  @!P1 LDS.64 R8, [R2+0x200] ;  /* 0x0002000002089984 */ /* 0x000fe80000000a00 */
[----:B------:R-:W0:Y:S02]  /*0310*/  @!P1 LDS.64 R12, [R2] ;  /* 0x00000000020c9984 */ /* 0x000e240000000a00 */
[----:B0-----:R-:W-:-:S07]  /*0320*/  @!P1 DADD R8, R8, R12 ;  /* 0x0000000008089229 */ /* 0x001fce000000000c */
[----:B------:R0:W-:Y:S01]  /*0330*/  @!P1 STS.64 [R2], R8 ;  /* 0x0000000802009388 */ /* 0x0001e20000000a00 */
[----:B------:R-:W-:Y:S01]  /*0340*/  BAR.SYNC.DEFER_BLOCKING 0x0 ;  /* 0x0000000000007b1d */ /* 0x000fe20000010000 */
[----:B------:R-:W-:-:S13]  /*0350*/  ISETP.GT.U32.AND P1, PT, R0, 0x1f, PT ;  /* 0x0000001f0000780c */ /* 0x000fda0003f24070 */
[----:B0-----:R-:W-:Y:S05]  /*0360*/  @P1 BRA `(.L_x_50) ;  /* 0x0000000000701947 */ /* 0x001fea0003800000 */
[----:B------:R-:W-:Y:S04]  /*0370*/  LDS.64 R6, [R2+0x100] ;  /* 0x0001000002067984 */ /* 0x000fe80000000a00 */
[----:B------:R-:W0:Y:S02]  /*0380*/  LDS.64 R8, [R2] ;  /* 0x0000000002087984 */ /* 0x000e240000000a00 */
[----:B0-----:R-:W-:-:S07]  /*0390*/  DADD R6, R6, R8 ;  /* 0x0000000006067229 */ /* 0x001fce0000000008 */
[----:B------:R-:W-:Y:S04]  /*03a0*/  STS.64 [R2], R6 ;  /* 0x0000000602007388 */ /* 0x000fe80000000a00 */
        /* <DEDUP_REMOVED lines=20> */
[----:B------:R-:W-:Y:S04]  /*04f0*/  @!P0 LDS.64 R10, [R5] ;  /* 0x00000000050a8984 */ /* 0x000fe80000000a00 */
[----:B------:R-:W0:Y:S02]  /*0500*/  @!P0 LDS.64 R14, [R5+0x1000] ;  /* 0x00100000050e8984 */ /* 0x000e240000000a00 */
[----:B0-----:R-:W-:-:S07]  /*0510*/  @!P0 DADD R10, R10, R14 ;  /* 0x000000000a0a8229 */ /* 0x001fce000000000e */
[----:B------:R0:W-:Y:S04]  /*0520*/  @!P0 STS.64 [R5+0x1000], R10 ;  /* 0x0010000a05008388 */ /* 0x0001e80000000a00 */
.L_x_50:
[----:B------:R-:W-:Y:S05]  /*0530*/  BSYNC.RECONVERGENT B1 ;  /* 0x0000000000017941 */ /* 0x000fea0003800200 */
.L_x_49:
[----:B------:R-:W-:-:S07]  /*0540*/  LOP3.LUT R6, R0, 0x400, RZ, 0xfc, !PT ;  /* 0x0000040000067812 */ /* 0x000fce00078efcff */
.L_x_48:
[----:B------:R-:W-:-:S13]  /*0550*/  ISETP.GE.U32.AND P0, PT, R4, 0x400, PT ;  /* 0x000004000400780c */ /* 0x000fda0003f06070 */
[----:B------:R-:W-:Y:S05]  /*0560*/  @!P0 BRA `(.L_x_47) ;  /* 0x0000000800248947 */ /* 0x000fea0003800000 */
[----:B0-----:R-:W0:Y:S08]  /*0570*/  LDC.64 R4, c[0x0][0x380] ;  /* 0x0000e000ff047b82 */ /* 0x001e300000000a00 */
[----:B------:R-:W1:Y:S01]  /*0580*/  LDC R7, c[0x0][0x388] ;  /* 0x0000e200ff077b82 */ /* 0x000e620000000800 */
[----:B0-----:R-:W-:-:S03]  /*0590*/  IMAD.WIDE.U32 R4, R6, 0x8, R4 ;  /* 0x0000000806047825 */ /* 0x001fc600078e0004 */
[----:B------:R-:W-:-:S05]  /*05a0*/  IADD3 R8, P0, PT, R4, 0x2000, RZ ;  /* 0x0000200004087810 */ /* 0x000fca0007f1e0ff */
[----:B-1----:R-:W-:-:S08]  /*05b0*/  IMAD.X R5, RZ, RZ, R5, P0 ;  /* 0x000000ffff057224 */ /* 0x002fd000000e0605 */
.L_x_55:
[C---:B------:R-:W-:Y:S01]  /*05c0*/  VIADD R4, R6.reuse, 0x200 ;  /* 0x0000020006047836 */ /* 0x040fe20000000000 */
[-C--:B------:R-:W-:Y:S02]  /*05d0*/  ISETP.GE.U32.AND P0, PT, R6, R7.reuse, PT ;  /* 0x000000070600720c */ /* 0x080fe40003f06070 */
[----:B-1----:R-:W-:Y:S02]  /*05e0*/  CS2R R12, SRZ ;  /* 0x00000000000c7805 */ /* 0x002fe4000001ff00 */
[----:B------:R-:W-:Y:S02]  /*05f0*/  CS2R R14, SRZ ;  /* 0x00000000000e7805 */ /* 0x000fe4000001ff00 */
[----:B------:R-:W-:Y:S01]  /*0600*/  ISETP.GE.U32.AND P1, PT, R4, R7, PT ;  /* 0x000000070400720c */ /* 0x000fe20003f26070 */
[----:B------:R-:W-:-:S06]  /*0610*/  IMAD.MOV.U32 R4, RZ, RZ, R8 ;  /* 0x000000ffff047224 */ /* 0x000fcc00078e0008 */
[----:B------:R-:W2:Y:S06]  /*0620*/  @!P0 LDG.E.64.CONSTANT R12, desc[UR6][R4.64+-0x2000] ;  /* 0xffe00006040c8981 */ /* 0x000eac000c1e9b00 */
[----:B------:R-:W2:Y:S01]  /*0630*/  @!P1 LDG.E.64.CONSTANT R14, desc[UR6][R4.64+-0x1000] ;  /* 0xfff00006040e9981 */ /* 0x000ea2000c1e9b00 */
[C---:B------:R-:W-:Y:S02]  /*0640*/  VIADD R8, R6.reuse, 0x400 ;  /* 0x0000040006087836 */ /* 0x040fe40000000000 */
[----:B------:R-:W-:-:S03]  /*0650*/  VIADD R10, R6, 0x600 ;  /* 0x00000600060a7836 */ /* 0x000fc60000000000 */
[-C--:B------:R-:W-:Y:S02]  /*0660*/  ISETP.GE.U32.AND P0, PT, R8, R7.reuse, PT ;  /* 0x000000070800720c */ /* 0x080fe40003f06070 */
[----:B------:R-:W-:Y:S02]  /*0670*/  CS2R R8, SRZ ;  /* 0x0000000000087805 */ /* 0x000fe4000001ff00 */
[----:B------:R-:W-:Y:S02]  /*0680*/  ISETP.GE.U32.AND P1, PT, R10, R7, PT ;  /* 0x000000070a00720c */ /* 0x000fe40003f26070 */
[----:B------:R-:W-:-:S07]  /*0690*/  CS2R R10, SRZ ;  /* 0x00000000000a7805 */ /* 0x000fce000001ff00 */
[----:B------:R-:W3:Y:S04]  /*06a0*/  @!P0 LDG.E.64.CONSTANT R8, desc[UR6][R4.64] ;  /* 0x0000000604088981 */ /* 0x000ee8000c1e9b00 */
[----:B------:R-:W3:Y:S01]  /*06b0*/  @!P1 LDG.E.64.CONSTANT R10, desc[UR6][R4.64+0x1000] ;  /* 0x00100006040a9981 */ /* 0x000ee2000c1e9b00 */
[----:B------:R-:W-:Y:S05]  /*06c0*/  WARPSYNC.ALL ;  /* 0x0000000000007948 */ /* 0x000fea0003800000 */
[C---:B------:R-:W-:Y:S01]  /*06d0*/  ISETP.GT.U32.AND P0, PT, R0.reuse, 0xff, PT ;  /* 0x000000ff0000780c */ /* 0x040fe20003f04070 */
[----:B------:R-:W-:Y:S01]  /*06e0*/  BSSY.RECONVERGENT B1, `(.L_x_51) ;  /* 0x0000038000017945 */ /* 0x000fe20003800200 */
[----:B------:R-:W-:-:S02]  /*06f0*/  ISETP.GT.U32.AND P1, PT, R0, 0x7f, PT ;  /* 0x0000007f0000780c */ /* 0x000fc40003f24070 */
[C---:B------:R-:W-:Y:S02]  /*0700*/  ISETP.GT.U32.AND P2, PT, R0.reuse, 0x3f, PT ;  /* 0x0000003f0000780c */ /* 0x040fe40003f44070 */
[----:B------:R-:W-:Y:S01]  /*0710*/  ISETP.GT.U32.AND P3, PT, R0, 0x1f, PT ;  /* 0x0000001f0000780c */ /* 0x000fe20003f64070 */
[----:B--2---:R-:W-:-:S07]  /*0720*/  DADD R12, R14, R12 ;  /* 0x000000000e0c7229 */ /* 0x004fce000000000c */
[----:B------:R-:W-:Y:S01]  /*0730*/  STS.64 [R2], R12 ;  /* 0x0000000c02007388 */ /* 0x000fe20000000a00 */
[----:B------:R-:W-:Y:S06]  /*0740*/  BAR.SYNC.DEFER_BLOCKING 0x0 ;  /* 0x0000000000007b1d */ /* 0x000fec0000010000 */
[----:B---3--:R-:W-:Y:S01]  /*0750*/  DADD R8, R10, R8 ;  /* 0x000000000a087229 */ /* 0x008fe20000000008 */
        /* <DEDUP_REMOVED lines=14> */
[----:B------:R-:W-:Y:S06]  /*0840*/  BAR.SYNC.DEFER_BLOCKING 0x0 ;  /* 0x0000000000007b1d */ /* 0x000fec0000010000 */
[----:B------:R-:W-:Y:S05]  /*0850*/  @P3 BRA `(.L_x_52) ;  /* 0x0000000000803947 */ /* 0x000fea0003800000 */
[----:B------:R-:W-:Y:S01]  /*0860*/  LDS.64 R10, [R2+0x100] ;  /* 0x00010000020a7984 */ /* 0x000fe20000000a00 */
[----:B------:R-:W-:-:S03]  /*0870*/  ISETP.NE.AND P4, PT, R0, RZ, PT ;  /* 0x000000ff0000720c */ /* 0x000fc60003f85270 */
[----:B0-----:R-:W0:Y:S02]  /*0880*/  LDS.64 R12, [R2] ;  /* 0x00000000020c7984 */ /* 0x001e240000000a00 */
        /* <DEDUP_REMOVED lines=16> */
[----:B0-----:R-:W-:Y:S01]  /*0990*/  DADD R10, R10, R18 ;  /* 0x000000000a0a7229 */ /* 0x001fe20000000012 */
[----:B------:R-:W0:Y:S01]  /*09a0*/  @!P4 S2R R19, SR_CgaCtaId ;  /* 0x000000000013c919 */ /* 0x000e220000008800 */
[----:B------:R-:W-:-:S05]  /*09b0*/  @!P4 MOV R18, 0x400 ;  /* 0x000004000012c802 */ /* 0x000fca0000000f00 */
[----:B------:R-:W-:Y:S04]  /*09c0*/  STS.64 [R2], R10 ;  /* 0x0000000a02007388 */ /* 0x000fe80000000a00 */
[----:B------:R-:W-:Y:S04]  /*09d0*/  LDS.64 R12, [R2+0x8] ;  /* 0x00000800020c7984 */ /* 0x000fe80000000a00 */
[----:B------:R-:W1:Y:S01]  /*09e0*/  LDS.64 R14, [R2] ;  /* 0x00000000020e7984 */ /* 0x000e620000000a00 */
[----:B0-----:R-:W-:Y:S01]  /*09f0*/  @!P4 LEA R19, R19, R18, 0x18 ;  /* 0x000000121313c211 */ /* 0x001fe200078ec0ff */
[----:B-1----:R-:W-:-:S07]  /*0a00*/  DADD R12, R12, R14 ;  /* 0x000000000c0c7229 */ /* 0x002fce000000000e */
[----:B------:R-:W-:Y:S04]  /*0a10*/  STS.64 [R2], R12 ;  /* 0x0000000c02007388 */ /* 0x000fe80000000a00 */
[----:B------:R-:W-:Y:S04]  /*0a20*/  @!P4 LDS.64 R14, [R19] ;  /* 0x00000000130ec984 */ /* 0x000fe80000000a00 */
[----:B------:R-:W0:Y:S02]  /*0a30*/  @!P4 LDS.64 R16, [R19+0x1000] ;  /* 0x001000001310c984 */ /* 0x000e240000000a00 */
[----:B0-----:R-:W-:-:S07]  /*0a40*/  @!P4 DADD R14, R14, R16 ;  /* 0x000000000e0ec229 */ /* 0x001fce0000000010 */
[----:B------:R1:W-:Y:S04]  /*0a50*/  @!P4 STS.64 [R19+0x1000], R14 ;  /* 0x0010000e1300c388 */ /* 0x0003e80000000a00 */
.L_x_52:
[----:B------:R-:W-:Y:S05]  /*0a60*/  BSYNC.RECONVERGENT B1 ;  /* 0x0000000000017941 */ /* 0x000fea0003800200 */
.L_x_51:
[----:B------:R-:W-:Y:S01]  /*0a70*/  STS.64 [R2], R8 ;  /* 0x0000000802007388 */ /* 0x000fe20000000a00 */
[----:B------:R-:W-:Y:S01]  /*0a80*/  BSSY.RECONVERGENT B1, `(.L_x_53) ;  /* 0x0000032000017945 */ /* 0x000fe20003800200 */
[----:B------:R-:W-:Y:S06]  /*0a90*/  BAR.SYNC.DEFER_BLOCKING 0x0 ;  /* 0x0000000000007b1d */ /* 0x000fec0000010000 */
[----:B------:R-:W-:Y:S04]  /*0aa0*/  @!P0 LDS.64 R10, [R2+0x800] ;  /* 0x00080000020a8984 */ /* 0x000fe80000000a00 */
[----:B0-----:R-:W0:Y:S02]  /*0ab0*/  @!P0 LDS.64 R12, [R2] ;  /* 0x00000000020c8984 */ /* 0x001e240000000a00 */
[----:B0-----:R-:W-:-:S07]  /*0ac0*/  @!P0 DADD R10, R10, R12 ;  /* 0x000000000a0a8229 */ /* 0x001fce000000000c */
[----:B------:R-:W-:Y:S01]  /*0ad0*/  @!P0 STS.64 [R2], R10 ;  /* 0x0000000a02008388 */ /* 0x000fe20000000a00 */
[----:B------:R-:W-:Y:S06]  /*0ae0*/  BAR.SYNC.DEFER_BLOCKING 0x0 ;  /* 0x0000000000007b1d */ /* 0x000fec0000010000 */
[----:B------:R-:W-:Y:S04]  /*0af0*/  @!P1 LDS.64 R12, [R2+0x400] ;  /* 0x00040000020c9984 */ /* 0x000fe80000000a00 */
[----:B-1----:R-:W0:Y:S02]  /*0b00*/  @!P1 LDS.64 R14, [R2] ;  /* 0x00000000020e9984 */ /* 0x002e240000000a00 */
        /* <DEDUP_REMOVED lines=9> */
[----:B0-----:R-:W-:Y:S01]  /*0ba0*/  LDS.64 R8, [R2+0x100] ;  /* 0x0001000002087984 */ /* 0x001fe20000000a00 */
[----:B------:R-:W-:-:S03]  /*0bb0*/  ISETP.NE.AND P0, PT, R0, RZ, PT ;  /* 0x000000ff0000720c */ /* 0x000fc60003f05270 */
        /* <DEDUP_REMOVED lines=30> */
.L_x_54:
[----:B------:R-:W-:Y:S05]  /*0da0*/  BSYNC.RECONVERGENT B1 ;  /* 0x0000000000017941 */ /* 0x000fea0003800200 */
.L_x_53:
[----:B------:R-:W-:Y:S01]  /*0db0*/  VIADD R6, R6, 0x800 ;  /* 0x0000080006067836 */ /* 0x000fe20000000000 */
[----:B0-----:R-:W-:-:S04]  /*0dc0*/  IADD3 R8, P1, PT, R4, 0x4000, RZ ;  /* 0x0000400004087810 */ /* 0x001fc80007f3e0ff */
[----:B------:R-:W-:Y:S01]  /*0dd0*/  ISETP.GE.U32.AND P0, PT, R6, R3, PT ;  /* 0x000000030600720c */ /* 0x000fe20003f06070 */
[----:B------:R-:W-:-:S12]  /*0de0*/  IMAD.X R5, RZ, RZ, R5, P1 ;  /* 0x000000ffff057224 */ /* 0x000fd800008e0605 */
[----:B------:R-:W-:Y:S05]  /*0df0*/  @!P0 BRA `(.L_x_55) ;  /* 0xfffffff400f08947 */ /* 0x000fea000383ffff */
.L_x_47:
[----:B------:R-:W-:Y:S05]  /*0e00*/  BSYNC B0 ;  /* 0x0000000000007941 */ /* 0x000fea0003800000 */
.L_x_46:
[----:B------:R-:W-:-:S13]  /*0e10*/  ISETP.NE.AND P0, PT, R0, RZ, PT ;  /* 0x000000ff0000720c */ /* 0x000fda0003f05270 */
[----:B------:R-:W-:Y:S05]  /*0e20*/  @P0 EXIT ;  /* 0x000000000000094d */ /* 0x000fea0003800000 */
[----:B------:R-:W2:Y:S01]  /*0e30*/  S2UR UR5, SR_CgaCtaId ;  /* 0x00000000000579c3 */ /* 0x000ea20000008800 */
[----:B------:R-:W-:-:S07]  /*0e40*/  UMOV UR4, 0x400 ;  /* 0x0000040000047882 */ /* 0x000fce0000000000 */
[----:B------:R-:W3:Y:S01]  /*0e50*/  LDC.64 R2, c[0x0][0x390] ;  /* 0x0000e400ff027b82 */ /* 0x000ee20000000a00 */
[----:B--2---:R-:W-:-:S09]  /*0e60*/  ULEA UR4, UR5, UR4, 0x18 ;  /* 0x0000000405047291 */ /* 0x004fd2000f8ec0ff */
[----:B0-----:R-:W3:Y:S04]  /*0e70*/  LDS.64 R4, [UR4+0x1000] ;  /* 0x00100004ff047984 */ /* 0x001ee80008000a00 */
[----:B---3--:R-:W-:Y:S01]  /*0e80*/  STG.E.64 desc[UR6][R2.64], R4 ;  /* 0x0000000402007986 */ /* 0x008fe2000c101b06 */
[----:B------:R-:W-:Y:S05]  /*0e90*/  EXIT ;  /* 0x000000000000794d */ /* 0x000fea0003800000 */
.L_x_56:
        /* <DEDUP_REMOVED lines=14> */
.L_x_73:


//--------------------- .text._Z18dot_product_kernelILi1000ELi512EEvPKdS1_Pdi --------------------------
	.section	.text._Z18dot_product_kernelILi1000ELi512EEvPKdS1_Pdi,"ax",@progbits
	.align	128
        .global         _Z18dot_product_kernelILi1000ELi512EEvPKdS1_Pdi
        .type           _Z18dot_product_kernelILi1000ELi512EEvPKdS1_Pdi,@function
        .size           _Z18dot_product_kernelILi1000ELi512EEvPKdS1_Pdi,(.L_x_74 - _Z18dot_product_kernelILi1000ELi512EEvPKdS1_Pdi)
        .other          _Z18dot_product_kernelILi1000ELi512EEvPKdS1_Pdi,@"STO_CUDA_ENTRY STV_DEFAULT"
_Z18dot_product_kernelILi1000ELi512EEvPKdS1_Pdi:
.text._Z18dot_product_kernelILi1000ELi512EEvPKdS1_Pdi:
[----:B------:R-:W-:Y:S01]  /*0000*/  LDC R1, c[0x0][0x37c] ;  /* 0x0000df00ff017b82 */ /* 0x000fe20000000800 */
[----:B------:R-:W0:Y:S01]  /*0010*/  S2R R0, SR_TID.X ;  /* 0x0000000000007919 */ /* 0x000e220000002100 */
[----:B------:R-:W1:Y:S01]  /*0020*/  LDCU UR4, c[0x0][0x398] ;  /* 0x00007300ff0477ac */ /* 0x000e620008000800 */
[----:B------:R-:W2:Y:S01]  /*0030*/  S2R R5, SR_CTAID.X ;  /* 0x0000000000057919 */ /* 0x000ea20000002500 */
[----:B------:R-:W3:Y:S01]  /*0040*/  LDCU.64 UR6, c[0x0][0x358] ;  /* 0x00006b00ff0677ac */ /* 0x000ee20008000a00 */
[----:B0-----:R-:W-:Y:S01]  /*0050*/  ISETP.NE.AND P0, PT, R0, RZ, PT ;  /* 0x000000ff0000720c */ /* 0x001fe20003f05270 */
[----:B--2---:R-:W-:-:S05]  /*0060*/  IMAD.SHL.U32 R7, R5, 0x400, RZ ;  /* 0x0000040005077824 */ /* 0x004fca00078e00ff */
[----:B-1----:R-:W-:-:S07]  /*0070*/  ISETP.GE.U32.AND P1, PT, R7, UR4, PT ;  /* 0x0000000407007c0c */ /* 0x002fce000bf26070 */
[----:B------:R-:W0:Y:S02]  /*0080*/  @!P0 LDC.64 R2, c[0x0][0x390] ;  /* 0x0000e400ff028b82 */ /* 0x000e240000000a00 */
[----:B0-----:R-:W-:-:S05]  /*0090*/  @!P0 IMAD.WIDE.U32 R2, R5, 0x8, R2 ;  /* 0x0000000805028825 */ /* 0x001fca00078e0002 */
[----:B---3--:R0:W-:Y:S01]  /*00a0*/  @!P0 STG.E.64 desc[UR6][R2.64], RZ ;  /* 0x000000ff02008986 */ /* 0x0081e2000c101b06 */
[----:B------:R-:W-:Y:S05]  /*00b0*/  @P1 EXIT ;  /* 0x000000000000194d */ /* 0x000fea0003800000 */
[----:B------:R-:W1:Y:S01]  /*00c0*/  S2UR UR5, SR_CgaCtaId ;  /* 0x00000000000579c3 */ /* 0x000e620000008800 */
[----:B------:R-:W-:Y:S01]  /*00d0*/  UMOV UR4, 0x400 ;  /* 0x0000040000047882 */ /* 0x000fe20000000000 */
[----:B------:R-:W2:Y:S06]  /*00e0*/  LDCU UR8, c[0x0][0x398] ;  /* 0x00007300ff0877ac */ /* 0x000eac0008000800 */
[----:B0-----:R-:W0:Y:S01]  /*00f0*/  LDC.64 R2, c[0x0][0x390] ;  /* 0x0000e400ff027b82 */ /* 0x001e220000000a00 */
[----:B-1----:R-:W-:-:S06]  /*0100*/  ULEA UR4, UR5, UR4, 0x18 ;  /* 0x0000000405047291 */ /* 0x002fcc000f8ec0ff */
[----:B------:R-:W-:Y:S01]  /*0110*/  LEA R4, R0, UR4, 0x3 ;  /* 0x0000000400047c11 */ /* 0x000fe2000f8e18ff */
[----:B0-2---:R-:W-:-:S07]  /*0120*/  IMAD.WIDE.U32 R2, R5, 0x8, R2 ;  /* 0x0000000805027825 */ /* 0x005fce00078e0002 */
.L_x_59:
[----:B01----:R-:W0:Y:S01]  /*0130*/  LDC.64 R8, c[0x0][0x380] ;  /* 0x0000e000ff087b82 */ /* 0x003e220000000a00 */
[----:B------:R-:W-:-:S04]  /*0140*/  IMAD.IADD R7, R0, 0x1, R7 ;  /* 0x0000000100077824 */ /* 0x000fc800078e0207 */
[C---:B------:R-:W-:Y:S01]  /*0150*/  VIADD R6, R7.reuse, 0x200 ;  /* 0x0000020007067836 */ /* 0x040fe20000000000 */
[----:B------:R-:W-:Y:S02]  /*0160*/  ISETP.GE.AND P0, PT, R7, UR8, PT ;  /* 0x0000000807007c0c */ /* 0x000fe4000bf06270 */
[----:B------:R-:W1:Y:S02]  /*0170*/  LDC.64 R10, c[0x0][0x388] ;  /* 0x0000e200ff0a7b82 */ /* 0x000e640000000a00 */
[----:B------:R-:W-:-:S06]  /*0180*/  ISETP.GE.AND P1, PT, R6, UR8, PT ;  /* 0x0000000806007c0c */ /* 0x000fcc000bf26270 */
[----:B------:R-:W2:Y:S08]  /*0190*/  LDC.64 R12, c[0x0][0x380] ;  /* 0x0000e000ff0c7b82 */ /* 0x000eb00000000a00 */
[----:B------:R-:W3:Y:S01]  /*01a0*/  LDC.64 R16, c[0x0][0x388] ;  /* 0x0000e200ff107b82 */ /* 0x000ee20000000a00 */
[----:B0-----:R-:W-:-:S06]  /*01b0*/  @!P0 IMAD.WIDE R8, R7, 0x8, R8 ;  /* 0x0000000807088825 */ /* 0x001fcc00078e0208 */
[----:B------:R-:W4:Y:S01]  /*01c0*/  @!P0 LDG.E.64.CONSTANT R8, desc[UR6][R8.64] ;  /* 0x0000000608088981 */ /* 0x000f22000c1e9b00 */
[----:B-1----:R-:W-:-:S06]  /*01d0*/  @!P0 IMAD.WIDE R10, R7, 0x8, R10 ;  /* 0x00000008070a8825 */ /* 0x002fcc00078e020a */
[----:B------:R-:W4:Y:S01]  /*01e0*/  @!P0 LDG.E.64.CONSTANT R10, desc[UR6][R10.64] ;  /* 0x000000060a0a8981 */ /* 0x000f22000c1e9b00 */
[----:B--2---:R-:W-:-:S06]  /*01f0*/  @!P1 IMAD.WIDE R14, R7, 0x8, R12 ;  /* 0x00000008070e9825 */ /* 0x004fcc00078e020c */
[----:B------:R-:W2:Y:S01]  /*0200*/  @!P1 LDG.E.64.CONSTANT R14, desc[UR6][R14.64+0x1000] ;  /* 0x001000060e0e9981 */ /* 0x000ea2000c1e9b00 */
[----:B---3--:R-:W-:-:S06]  /*0210*/  @!P1 IMAD.WIDE R16, R7, 0x8, R16 ;  /* 0x0000000807109825 */ /* 0x008fcc00078e0210 */
[----:B------:R-:W2:Y:S01]  /*0220*/  @!P1 LDG.E.64.CONSTANT R16, desc[UR6][R16.64+0x1000] ;  /* 0x0010000610109981 */ /* 0x000ea2000c1e9b00 */
[----:B------:R-:W-:Y:S02]  /*0230*/  CS2R R6, SRZ ;  /* 0x0000000000067805 */ /* 0x000fe4000001ff00 */
[----:B------:R-:W-:Y:S01]  /*0240*/  CS2R R12, SRZ ;  /* 0x00000000000c7805 */ /* 0x000fe2000001ff00 */
[----:B------:R-:W-:Y:S01]  /*0250*/  VIADD R5, R5, 0x3e8 ;  /* 0x000003e805057836 */ /* 0x000fe20000000000 */
[----:B------:R-:W-:Y:S01]  /*0260*/  BSSY.RECONVERGENT B0, `(.L_x_57) ;  /* 0x000003d000007945 */ /* 0x000fe20003800200 */
[----:B----4-:R-:W-:Y:S02]  /*0270*/  @!P0 DMUL R6, R8, R10 ;  /* 0x0000000a08068228 */ /* 0x010fe40000000000 */
[----:B--2---:R-:W-:-:S08]  /*0280*/  @!P1 DMUL R12, R14, R16 ;  /* 0x000000100e0c9228 */ /* 0x004fd00000000000 */
[----:B------:R-:W-:-:S07]  /*0290*/  DADD R6, R12, R6 ;  /* 0x000000000c067229 */ /* 0x000fce0000000006 */
[----:B------:R-:W-:Y:S01]  /*02a0*/  STS.64 [R4], R6 ;  /* 0x0000000604007388 */ /* 0x000fe20000000a00 */
[----:B------:R-:W-:Y:S01]  /*02b0*/  BAR.SYNC.DEFER_BLOCKING 0x0 ;  /* 0x0000000000007b1d */ /* 0x000fe20000010000 */
[----:B------:R-:W-:-:S13]  /*02c0*/  ISETP.GT.U32.AND P1, PT, R0, 0xff, PT ;  /* 0x000000ff0000780c */ /* 0x000fda0003f24070 */
[----:B------:R-:W-:Y:S04]  /*02d0*/  @!P1 LDS.64 R8, [R4+0x800] ;  /* 0x0008000004089984 */ /* 0x000fe80000000a00 */
[----:B------:R-:W0:Y:S01]  /*02e0*/  @!P1 LDS.64 R10, [R4] ;  /* 0x00000000040a9984 */ /* 0x000e220000000a00 */
[----:B------:R-:W-:Y:S01]  /*02f0*/  ISETP.GT.U32.AND P0, PT, R0, 0x7f, PT ;  /* 0x0000007f0000780c */ /* 0x000fe20003f04070 */
[----:B0-----:R-:W-:-:S07]  /*0300*/  @!P1 DADD R8, R8, R10 ;  /* 0x0000000008089229 */ /* 0x001fce000000000a */
[----:B------:R-:W-:Y:S01]  /*0310*/  @!P1 STS.64 [R4], R8 ;  /* 0x0000000804009388 */ /* 0x000fe20000000a00 */
[----:B------:R-:W-:Y:S06]  /*0320*/  BAR.SYNC.DEFER_BLOCKING 0x0 ;  /* 0x0000000000007b1d */ /* 0x000fec0000010000 */
[----:B------:R-:W-:Y:S04]  /*0330*/  @!P0 LDS.64 R10, [R4+0x400] ;  /* 0x00040000040a8984 */ /* 0x000fe80000000a00 */
[----:B------:R-:W0:Y:S01]  /*0340*/  @!P0 LDS.64 R12, [R4] ;  /* 0x00000000040c8984 */ /* 0x000e220000000a00 */
[----:B------:R-:W-:Y:S01]  /*0350*/  ISETP.GT.U32.AND P1, PT, R0, 0x3f, PT ;  /* 0x0000003f0000780c */ /* 0x000fe20003f24070 */
        /* <DEDUP_REMOVED lines=8> */
[----:B------:R-:W-:Y:S01]  /*03e0*/  ISETP.GT.U32.AND P1, PT, R0, 0x1f, PT ;  /* 0x0000001f0000780c */ /* 0x000fe20003f24070 */
[----:B------:R-:W-:-:S05]  /*03f0*/  IMAD.SHL.U32 R7, R5, 0x400, RZ ;  /* 0x0000040005077824 */ /* 0x000fca00078e00ff */
[----:B------:R-:W-:-:S07]  /*0400*/  ISETP.GE.U32.AND P0, PT, R7, UR8, PT ;  /* 0x0000000807007c0c */ /* 0x000fce000bf06070 */
[----:B0-----:R-:W-:Y:S06]  /*0410*/  @P1 BRA `(.L_x_58) ;  /* 0x0000000000841947 */ /* 0x001fec0003800000 */
[----:B------:R-:W-:Y:S01]  /*0420*/  LDS.64 R8, [R4+0x100] ;  /* 0x0001000004087984 */ /* 0x000fe20000000a00 */
        /* <DEDUP_REMOVED lines=23> */
[----:B------:R0:W-:Y:S01]  /*05a0*/  STS.64 [R4], R10 ;  /* 0x0000000a04007388 */ /* 0x0001e20000000a00 */
[----:B------:R-:W-:Y:S05]  /*05b0*/  @P1 BRA `(.L_x_58) ;  /* 0x00000000001c1947 */ /* 0x000fea0003800000 */
[----:B0-----:R-:W2:Y:S01]  /*05c0*/  LDG.E.64 R10, desc[UR6][R2.64] ;  /* 0x00000006020a7981 */ /* 0x001ea2000c1e1b00 */
[----:B------:R-:W0:Y:S01]  /*05d0*/  S2UR UR5, SR_CgaCtaId ;  /* 0x00000000000579c3 */ /* 0x000e220000008800 */
[----:B------:R-:W-:Y:S02]  /*05e0*/  UMOV UR4, 0x400 ;  /* 0x0000040000047882 */ /* 0x000fe40000000000 */
[----:B0-----:R-:W-:-:S09]  /*05f0*/  ULEA UR4, UR5, UR4, 0x18 ;  /* 0x0000000405047291 */ /* 0x001fd2000f8ec0ff */
[----:B------:R-:W2:Y:S02]  /*0600*/  LDS.64 R8, [UR4] ;  /* 0x00000004ff087984 */ /* 0x000ea40008000a00 */
[----:B--2---:R-:W-:-:S07]  /*0610*/  DADD R8, R8, R10 ;  /* 0x0000000008087229 */ /* 0x004fce000000000a */
[----:B------:R1:W-:Y:S04]  /*0620*/  STG.E.64 desc[UR6][R2.64], R8 ;  /* 0x0000000802007986 */ /* 0x0003e8000c101b06 */
.L_x_58:
[----:B------:R-:W-:Y:S05]  /*0630*/  BSYNC.RECONVERGENT B0 ;  /* 0x0000000000007941 */ /* 0x000fea0003800200 */
.L_x_57:
[----:B------:R-:W-:Y:S05]  /*0640*/  @!P0 BRA `(.L_x_59) ;  /* 0xfffffff800b88947 */ /* 0x000fea000383ffff */
[----:B------:R-:W-:Y:S05]  /*0650*/  EXIT ;  /* 0x000000000000794d */ /* 0x000fea0003800000 */
.L_x_60:
        /* <DEDUP_REMOVED lines=10> */
.L_x_74:


//--------------------- .text._Z6dividePKdS0_Pd   --------------------------
	.section	.text._Z6dividePKdS0_Pd,"ax",@progbits
	.align	128
        .global         _Z6dividePKdS0_Pd
        .type           _Z6dividePKdS0_Pd,@function
        .size           _Z6dividePKdS0_Pd,(.L_x_68 - _Z6dividePKdS0_Pd)
        .other          _Z6dividePKdS0_Pd,@"STO_CUDA_ENTRY STV_DEFAULT"
_Z6dividePKdS0_Pd:
.text._Z6dividePKdS0_Pd:
[----:B------:R-:W-:Y:S01]  /*0000*/  LDC R1, c[0x0][0x37c] ;  /* 0x0000df00ff017b82 */ /* 0x000fe20000000800 */
[----:B------:R-:W0:Y:S02]  /*0010*/  S2R R0, SR_TID.X ;  /* 0x0000000000007919 */ /* 0x000e240000002100 */
[----:B0-----:R-:W-:-:S13]  /*0020*/  ISETP.NE.AND P0, PT, R0, RZ, PT ;  /* 0x000000ff0000720c */ /* 0x001fda0003f05270 */
[----:B------:R-:W-:Y:S05]  /*0030*/  @P0 EXIT ;  /* 0x000000000000094d */ /* 0x000fea0003800000 */
[----:B------:R-:W0:Y:S01]  /*0040*/  LDC.64 R6, c[0x0][0x388] ;  /* 0x0000e200ff067b82 */ /* 0x000e220000000a00 */
[----:B------:R-:W0:Y:S02]  /*0050*/  LDCU.64 UR4, c[0x0][0x358] ;  /* 0x00006b00ff0477ac */ /* 0x000e240008000a00 */
[----:B0-----:R-:W2:Y:S05]  /*0060*/  LDG.E.64.CONSTANT R6, desc[UR4][R6.64] ;  /* 0x0000000406067981 */ /* 0x001eaa000c1e9b00 */
[----:B------:R-:W0:Y:S02]  /*0070*/  LDC.64 R4, c[0x0][0x380] ;  /* 0x0000e000ff047b82 */ /* 0x000e240000000a00 */
[----:B0-----:R-:W3:Y:S01]  /*0080*/  LDG.E.64.CONSTANT R4, desc[UR4][R4.64] ;  /* 0x0000000404047981 */ /* 0x001ee2000c1e9b00 */
[----:B------:R-:W-:Y:S01]  /*0090*/  IMAD.MOV.U32 R2, RZ, RZ, 0x1 ;  /* 0x00000001ff027424 */ /* 0x000fe200078e00ff */
[----:B--2---:R-:W0:Y:S05]  /*00a0*/  MUFU.RCP64H R3, R7 ;  /* 0x0000000700037308 */ /* 0x004e2a0000001800 */
[----:B0-----:R-:W-:-:S08]  /*00b0*/  DFMA R8, -R6, R2, 1 ;  /* 0x3ff000000608742b */ /* 0x001fd00000000102 */
[----:B------:R-:W-:Y:S01]  /*00c0*/  DFMA R8, R8, R8, R8 ;  /* 0x000000080808722b */ /* 0x000fe20000000008 */
[----:B---3--:R-:W-:-:S07]  /*00d0*/  FSETP.GEU.AND P1, PT, |R5|, 6.5827683646048100446e-37, PT ;  /* 0x036000000500780b */ /* 0x008fce0003f2e200 */
[----:B------:R-:W-:-:S08]  /*00e0*/  DFMA R8, R2, R8, R2 ;  /* 0x000000080208722b */ /* 0x000fd00000000002 */
[----:B------:R-:W-:-:S08]  /*00f0*/  DFMA R2, -R6, R8, 1 ;  /* 0x3ff000000602742b */ /* 0x000fd00000000108 */
[----:B------:R-:W-:-:S08]  /*0100*/  DFMA R2, R8, R2, R8 ;  /* 0x000000020802722b */ /* 0x000fd00000000008 */
[----:B------:R-:W-:-:S08]  /*0110*/  DMUL R8, R4, R2 ;  /* 0x0000000204087228 */ /* 0x000fd00000000000 */
[----:B------:R-:W-:-:S08]  /*0120*/  DFMA R10, -R6, R8, R4 ;  /* 0x00000008060a722b */ /* 0x000fd00000000104 */
[----:B------:R-:W-:-:S10]  /*0130*/  DFMA R2, R2, R10, R8 ;  /* 0x0000000a0202722b */ /* 0x000fd40000000008 */
[----:B------:R-:W-:-:S05]  /*0140*/  FFMA R0, RZ, R7, R3 ;  /* 0x00000007ff007223 */ /* 0x000fca0000000003 */
[----:B------:R-:W-:-:S13]  /*0150*/  FSETP.GT.AND P0, PT, |R0|, 1.469367938527859385e-39, PT ;  /* 0x001000000000780b */ /* 0x000fda0003f04200 */
[----:B------:R-:W-:Y:S05]  /*0160*/  @P0 BRA P1, `(.L_x_61) ;  /* 0x0000000000100947 */ /* 0x000fea0000800000 */
[----:B------:R-:W-:-:S07]  /*0170*/  MOV R0, 0x190 ;  /* 0x0000019000007802 */ /* 0x000fce0000000f00 */
[----:B------:R-:W-:Y:S05]  /*0180*/  CALL.REL.NOINC `($__internal_0_$__cuda_sm20_div_rn_f64_full) ;  /* 0x0000000000147944 */ /* 0x000fea0003c00000 */
[----:B------:R-:W-:Y:S02]  /*0190*/  IMAD.MOV.U32 R2, RZ, RZ, R12 ;  /* 0x000000ffff027224 */ /* 0x000fe400078e000c */
[----:B------:R-:W-:-:S07]  /*01a0*/  IMAD.MOV.U32 R3, RZ, RZ, R13 ;  /* 0x000000ffff037224 */ /* 0x000fce00078e000d */
.L_x_61:
[----:B------:R-:W0:Y:S02]  /*01b0*/  LDC.64 R4, c[0x0][0x390] ;  /* 0x0000e400ff047b82 */ /* 0x000e240000000a00 */
[----:B0-----:R-:W-:Y:S01]  /*01c0*/  STG.E.64 desc[UR4][R4.64], R2 ;  /* 0x0000000204007986 */ /* 0x001fe2000c101b04 */
[----:B------:R-:W-:Y:S05]  /*01d0*/  EXIT ;  /* 0x000000000000794d */ /* 0x000fea0003800000 */
        .weak           $__internal_0_$__cuda_sm20_div_rn_f64_full
        .type           $__internal_0_$__cuda_sm20_div_rn_f64_full,@function
        .size           $__internal_0_$__cuda_sm20_div_rn_f64_full,(.L_x_68 - $__internal_0_$__cuda_sm20_div_rn_f64_full)
$__internal_0_$__cuda_sm20_div_rn_f64_full:
[C---:B------:R-:W-:Y:S01]  /*01e0*/  FSETP.GEU.AND P0, PT, |R7|.reuse, 1.469367938527859385e-39, PT ;  /* 0x001000000700780b */ /* 0x040fe20003f0e200 */
[----:B------:R-:W-:Y:S01]  /*01f0*/  IMAD.MOV.U32 R8, RZ, RZ, 0x1 ;  /* 0x00000001ff087424 */ /* 0x000fe200078e00ff */
[C---:B------:R-:W-:Y:S01]  /*0200*/  LOP3.LUT R2, R7.reuse, 0x800fffff, RZ, 0xc0, !PT ;  /* 0x800fffff07027812 */ /* 0x040fe200078ec0ff */
[----:B------:R-:W-:Y:S01]  /*0210*/  IMAD.MOV.U32 R13, RZ, RZ, 0x1ca00000 ;  /* 0x1ca00000ff0d7424 */ /* 0x000fe200078e00ff */
[----:B------:R-:W-:Y:S02]  /*0220*/  LOP3.LUT R17, R7, 0x7ff00000, RZ, 0xc0, !PT ;  /* 0x7ff0000007117812 */ /* 0x000fe400078ec0ff */
[----:B------:R-:W-:Y:S01]  /*0230*/  LOP3.LUT R3, R2, 0x3ff00000, RZ, 0xfc, !PT ;  /* 0x3ff0000002037812 */ /* 0x000fe200078efcff */
[----:B------:R-:W-:Y:S01]  /*0240*/  IMAD.MOV.U32 R2, RZ, RZ, R6 ;  /* 0x000000ffff027224 */ /* 0x000fe200078e0006 */
[----:B------:R-:W-:-:S04]  /*0250*/  LOP3.LUT R12, R5, 0x7ff00000, RZ, 0xc0, !PT ;  /* 0x7ff00000050c7812 */ /* 0x000fc800078ec0ff */
[----:B------:R-:W-:Y:S01]  /*0260*/  ISETP.GE.U32.AND P1, PT, R12, R17, PT ;  /* 0x000000110c00720c */ /* 0x000fe20003f26070 */
[----:B------:R-:W-:Y:S01]  /*0270*/  @!P0 DMUL R2, R6, 8.98846567431157953865e+307 ;  /* 0x7fe0000006028828 */ /* 0x000fe20000000000 */
[----:B------:R-:W-:-:S05]  /*0280*/  IMAD.MOV.U32 R19, RZ, RZ, R12 ;  /* 0x000000ffff137224 */ /* 0x000fca00078e000c */
[----:B------:R-:W0:Y:S02]  /*0290*/  MUFU.RCP64H R9, R3 ;  /* 0x0000000300097308 */ /* 0x000e240000001800 */
[----:B0-----:R-:W-:-:S08]  /*02a0*/  DFMA R10, R8, -R2, 1 ;  /* 0x3ff00000080a742b */ /* 0x001fd00000000802 */
[----:B------:R-:W-:-:S08]  /*02b0*/  DFMA R10, R10, R10, R10 ;  /* 0x0000000a0a0a722b */ /* 0x000fd0000000000a */
[----:B------:R-:W-:Y:S01]  /*02c0*/  DFMA R10, R8, R10, R8 ;  /* 0x0000000a080a722b */ /* 0x000fe20000000008 */
[----:B------:R-:W-:Y:S01]  /*02d0*/  SEL R9, R13, 0x63400000, !P1 ;  /* 0x634000000d097807 */ /* 0x000fe20004800000 */
[----:B------:R-:W-:Y:S01]  /*02e0*/  IMAD.MOV.U32 R8, RZ, RZ, R4 ;  /* 0x000000ffff087224 */ /* 0x000fe200078e0004 */
[----:B------:R-:W-:Y:S02]  /*02f0*/  FSETP.GEU.AND P1, PT, |R5|, 1.469367938527859385e-39, PT ;  /* 0x001000000500780b */ /* 0x000fe40003f2e200 */
[----:B------:R-:W-:-:S03]  /*0300*/  LOP3.LUT R9, R9, 0x800fffff, R5, 0xf8, !PT ;  /* 0x800fffff09097812 */ /* 0x000fc600078ef805 */
[----:B------:R-:W-:-:S08]  /*0310*/  DFMA R14, R10, -R2, 1 ;  /* 0x3ff000000a0e742b */ /* 0x000fd00000000802 */
[----:B------:R-:W-:Y:S01]  /*0320*/  DFMA R10, R10, R14, R10 ;  /* 0x0000000e0a0a722b */ /* 0x000fe2000000000a */
[----:B------:R-:W-:Y:S10]  /*0330*/  @P1 BRA `(.L_x_62) ;  /* 0x0000000000201947 */ /* 0x000ff40003800000 */
[----:B------:R-:W-:Y:S01]  /*0340*/  LOP3.LUT R15, R7, 0x7ff00000, RZ, 0xc0, !PT ;  /* 0x7ff00000070f7812 */ /* 0x000fe200078ec0ff */
[----:B------:R-:W-:-:S03]  /*0350*/  IMAD.MOV.U32 R14, RZ, RZ, RZ ;  /* 0x000000ffff0e7224 */ /* 0x000fc600078e00ff */
[----:B------:R-:W-:-:S04]  /*0360*/  ISETP.GE.U32.AND P1, PT, R12, R15, PT ;  /* 0x0000000f0c00720c */ /* 0x000fc80003f26070 */
[----:B------:R-:W-:-:S04]  /*0370*/  SEL R15, R13, 0x63400000, !P1 ;  /* 0x634000000d0f7807 */ /* 0x000fc80004800000 */
[----:B------:R-:W-:-:S04]  /*0380*/  LOP3.LUT R15, R15, 0x80000000, R5, 0xf8, !PT ;  /* 0x800000000f0f7812 */ /* 0x000fc800078ef805 */
[----:B------:R-:W-:-:S06]  /*0390*/  LOP3.LUT R15, R15, 0x100000, RZ, 0xfc, !PT ;  /* 0x001000000f0f7812 */ /* 0x000fcc00078efcff */
[----:B------:R-:W-:-:S10]  /*03a0*/  DFMA R8, R8, 2, -R14 ;  /* 0x400000000808782b */ /* 0x000fd4000000080e */
[----:B------:R-:W-:-:S07]  /*03b0*/  LOP3.LUT R19, R9, 0x7ff00000, RZ, 0xc0, !PT ;  /* 0x7ff0000009137812 */ /* 0x000fce00078ec0ff */
.L_x_62:
[----:B------:R-:W-:Y:S01]  /*03c0*/  IMAD.MOV.U32 R18, RZ, RZ, R17 ;  /* 0x000000ffff127224 */ /* 0x000fe200078e0011 */
[----:B------:R-:W-:Y:S01]  /*03d0*/  @!P0 LOP3.LUT R18, R3, 0x7ff00000, RZ, 0xc0, !PT ;  /* 0x7ff0000003128812 */ /* 0x000fe200078ec0ff */
[----:B------:R-:W-:Y:S01]  /*03e0*/  VIADD R20, R19, 0xffffffff ;  /* 0xffffffff13147836 */ /* 0x000fe20000000000 */
[----:B------:R-:W-:-:S03]  /*03f0*/  DMUL R14, R10, R8 ;  /* 0x000000080a0e7228 */ /* 0x000fc60000000000 */
[----:B------:R-:W-:Y:S01]  /*0400*/  VIADD R21, R18, 0xffffffff ;  /* 0xffffffff12157836 */ /* 0x000fe20000000000 */
[----:B------:R-:W-:-:S04]  /*0410*/  ISETP.GT.U32.AND P0, PT, R20, 0x7feffffe, PT ;  /* 0x7feffffe1400780c */ /* 0x000fc80003f04070 */
[----:B------:R-:W-:Y:S01]  /*0420*/  ISETP.GT.U32.OR P0, PT, R21, 0x7feffffe, P0 ;  /* 0x7feffffe1500780c */ /* 0x000fe20000704470 */
[----:B------:R-:W-:-:S08]  /*0430*/  DFMA R16, R14, -R2, R8 ;  /* 0x800000020e10722b */ /* 0x000fd00000000008 */
[----:B------:R-:W-:-:S04]  /*0440*/  DFMA R10, R10, R16, R14 ;  /* 0x000000100a0a722b */ /* 0x000fc8000000000e */
[----:B------:R-:W-:Y:S07]  /*0450*/  @P0 BRA `(.L_x_63) ;  /* 0x00000000006c0947 */ /* 0x000fee0003800000 */
[----:B------:R-:W-:-:S04]  /*0460*/  LOP3.LUT R5, R7, 0x7ff00000, RZ, 0xc0, !PT ;  /* 0x7ff0000007057812 */ /* 0x000fc800078ec0ff */
[CC--:B------:R-:W-:Y:S02]  /*0470*/  VIADDMNMX R4, R12.reuse, -R5.reuse, 0xb9600000, !PT ;  /* 0xb96000000c047446 */ /* 0x0c0fe40007800905 */
[----:B------:R-:W-:Y:S02]  /*0480*/  ISETP.GE.U32.AND P0, PT, R12, R5, PT ;  /* 0x000000050c00720c */ /* 0x000fe40003f06070 */
[----:B------:R-:W-:Y:S02]  /*0490*/  VIMNMX R4, PT, PT, R4, 0x46a00000, PT ;  /* 0x46a0000004047848 */ /* 0x000fe40003fe0100 */
[----:B------:R-:W-:-:S05]  /*04a0*/  SEL R13, R13, 0x63400000, !P0 ;  /* 0x634000000d0d7807 */ /* 0x000fca0004000000 */
[----:B------:R-:W-:Y:S02]  /*04b0*/  IMAD.IADD R14, R4, 0x1, -R13 ;  /* 0x00000001040e7824 */ /* 0x000fe400078e0a0d */
[----:B------:R-:W-:Y:S02]  /*04c0*/  IMAD.MOV.U32 R4, RZ, RZ, RZ ;  /* 0x000000ffff047224 */ /* 0x000fe400078e00ff */
[----:B------:R-:W-:-:S06]  /*04d0*/  VIADD R5, R14, 0x7fe00000 ;  /* 0x7fe000000e057836 */ /* 0x000fcc0000000000 */
[----:B------:R-:W-:-:S10]  /*04e0*/  DMUL R12, R10, R4 ;  /* 0x000000040a0c7228 */ /* 0x000fd40000000000 */
[----:B------:R-:W-:-:S13]  /*04f0*/  FSETP.GTU.AND P0, PT, |R13|, 1.469367938527859385e-39, PT ;  /* 0x001000000d00780b */ /* 0x000fda0003f0c200 */
[----:B------:R-:W-:Y:S05]  /*0500*/  @P0 BRA `(.L_x_64) ;  /* 0x0000000000940947 */ /* 0x000fea0003800000 */
[----:B------:R-:W-:Y:S01]  /*0510*/  DFMA R2, R10, -R2, R8 ;  /* 0x800000020a02722b */ /* 0x000fe20000000008 */
[----:B------:R-:W-:-:S09]  /*0520*/  IMAD.MOV.U32 R4, RZ, RZ, RZ ;  /* 0x000000ffff047224 */ /* 0x000fd200078e00ff */
[C---:B------:R-:W-:Y:S02]  /*0530*/  FSETP.NEU.AND P0, PT, R3.reuse, RZ, PT ;  /* 0x000000ff0300720b */ /* 0x040fe40003f0d000 */
[----:B------:R-:W-:-:S04]  /*0540*/  LOP3.LUT R7, R3, 0x80000000, R7, 0x48, !PT ;  /* 0x8000000003077812 */ /* 0x000fc800078e4807 */
[----:B------:R-:W-:-:S07]  /*0550*/  LOP3.LUT R5, R7, R5, RZ, 0xfc, !PT ;  /* 0x0000000507057212 */ /* 0x000fce00078efcff */
[----:B------:R-:W-:Y:S05]  /*0560*/  @!P0 BRA `(.L_x_64) ;  /* 0x00000000007c8947 */ /* 0x000fea0003800000 */
[----:B------:R-:W-:Y:S01]  /*0570*/  IMAD.MOV R3, RZ, RZ, -R14 ;  /* 0x000000ffff037224 */ /* 0x000fe200078e0a0e */
[----:B------:R-:W-:Y:S01]  /*0580*/  DMUL.RP R4, R10, R4 ;  /* 0x000000040a047228 */ /* 0x000fe20000008000 */
[----:B------:R-:W-:-:S06]  /*0590*/  IMAD.MOV.U32 R2, RZ, RZ, RZ ;  /* 0x000000ffff027224 */ /* 0x000fcc00078e00ff */
[----:B------:R-:W-:-:S03]  /*05a0*/  DFMA R2, R12, -R2, R10 ;  /* 0x800000020c02722b */ /* 0x000fc6000000000a */
[----:B------:R-:W-:-:S03]  /*05b0*/  LOP3.LUT R7, R5, R7, RZ, 0x3c, !PT ;  /* 0x0000000705077212 */ /* 0x000fc600078e3cff */
[----:B------:R-:W-:-:S04]  /*05c0*/  IADD3 R2, PT, PT, -R14, -0x43300000, RZ ;  /* 0xbcd000000e027810 */ /* 0x000fc80007ffe1ff */
[----:B------:R-:W-:-:S04]  /*05d0*/  FSETP.NEU.AND P0, PT, |R3|, R2, PT ;  /* 0x000000020300720b */ /* 0x000fc80003f0d200 */
[----:B------:R-:W-:Y:S02]  /*05e0*/  FSEL R12, R4, R12, !P0 ;  /* 0x0000000c040c7208 */ /* 0x000fe40004000000 */
[----:B------:R-:W-:Y:S01]  /*05f0*/  FSEL R13, R7, R13, !P0 ;  /* 0x0000000d070d7208 */ /* 0x000fe20004000000 */
[----:B------:R-:W-:Y:S06]  /*0600*/  BRA `(.L_x_64) ;  /* 0x0000000000547947 */ /* 0x000fec0003800000 */
.L_x_63:
[----:B------:R-:W-:-:S14]  /*0610*/  DSETP.NAN.AND P0, PT, R4, R4, PT ;  /* 0x000000040400722a */ /* 0x000fdc0003f08000 */
[----:B------:R-:W-:Y:S05]  /*0620*/  @P0 BRA `(.L_x_65) ;  /* 0x0000000000440947 */ /* 0x000fea0003800000 */
[----:B------:R-:W-:-:S14]  /*0630*/  DSETP.NAN.AND P0, PT, R6, R6, PT ;  /* 0x000000060600722a */ /* 0x000fdc0003f08000 */
[----:B------:R-:W-:Y:S05]  /*0640*/  @P0 BRA `(.L_x_66) ;  /* 0x0000000000300947 */ /* 0x000fea0003800000 */
[----:B------:R-:W-:Y:S01]  /*0650*/  ISETP.NE.AND P0, PT, R19, R18, PT ;  /* 0x000000121300720c */ /* 0x000fe20003f05270 */
[----:B------:R-:W-:Y:S02]  /*0660*/  IMAD.MOV.U32 R12, RZ, RZ, 0x0 ;  /* 0x00000000ff0c7424 */ /* 0x000fe400078e00ff */
[----:B------:R-:W-:-:S10]  /*0670*/  IMAD.MOV.U32 R13, RZ, RZ, -0x80000 ;  /* 0xfff80000ff0d7424 */ /* 0x000fd400078e00ff */
[----:B------:R-:W-:Y:S05]  /*0680*/  @!P0 BRA `(.L_x_64) ;  /* 0x0000000000348947 */ /* 0x000fea0003800000 */
[----:B------:R-:W-:Y:S02]  /*0690*/  ISETP.NE.AND P0, PT, R19, 0x7ff00000, PT ;  /* 0x7ff000001300780c */ /* 0x000fe40003f05270 */
[----:B------:R-:W-:Y:S02]  /*06a0*/  LOP3.LUT R13, R5, 0x80000000, R7, 0x48, !PT ;  /* 0x80000000050d7812 */ /* 0x000fe400078e4807 */
[----:B------:R-:W-:-:S13]  /*06b0*/  ISETP.EQ.OR P0, PT, R18, RZ, !P0 ;  /* 0x000000ff1200720c */ /* 0x000fda0004702670 */
[----:B------:R-:W-:Y:S01]  /*06c0*/  @P0 LOP3.LUT R2, R13, 0x7ff00000, RZ, 0xfc, !PT ;  /* 0x7ff000000d020812 */ /* 0x000fe200078efcff */
[----:B------:R-:W-:Y:S02]  /*06d0*/  @!P0 IMAD.MOV.U32 R12, RZ, RZ, RZ ;  /* 0x000000ffff0c8224 */ /* 0x000fe400078e00ff */
[----:B------:R-:W-:Y:S02]  /*06e0*/  @P0 IMAD.MOV.U32 R12, RZ, RZ, RZ ;  /* 0x000000ffff0c0224 */ /* 0x000fe400078e00ff */
[----:B------:R-:W-:Y:S01]  /*06f0*/  @P0 IMAD.MOV.U32 R13, RZ, RZ, R2 ;  /* 0x000000ffff0d0224 */ /* 0x000fe200078e0002 */
[----:B------:R-:W-:Y:S06]  /*0700*/  BRA `(.L_x_64) ;  /* 0x0000000000147947 */ /* 0x000fec0003800000 */
.L_x_66:
[----:B------:R-:W-:Y:S01]  /*0710*/  LOP3.LUT R13, R7, 0x80000, RZ, 0xfc, !PT ;  /* 0x00080000070d7812 */ /* 0x000fe200078efcff */
[----:B------:R-:W-:Y:S01]  /*0720*/  IMAD.MOV.U32 R12, RZ, RZ, R6 ;  /* 0x000000ffff0c7224 */ /* 0x000fe200078e0006 */
[----:B------:R-:W-:Y:S06]  /*0730*/  BRA `(.L_x_64) ;  /* 0x0000000000087947 */ /* 0x000fec0003800000 */
.L_x_65:
[----:B------:R-:W-:Y:S01]  /*0740*/  LOP3.LUT R13, R5, 0x80000, RZ, 0xfc, !PT ;  /* 0x00080000050d7812 */ /* 0x000fe200078efcff */
[----:B------:R-:W-:-:S07]  /*0750*/  IMAD.MOV.U32 R12, RZ, RZ, R4 ;  /* 0x000000ffff0c7224 */ /* 0x000fce00078e0004 */
.L_x_64:
[----:B------:R-:W-:Y:S02]  /*0760*/  IMAD.MOV.U32 R2, RZ, RZ, R0 ;  /* 0x000000ffff027224 */ /* 0x000fe400078e0000 */
[----:B------:R-:W-:-:S04]  /*0770*/  IMAD.MOV.U32 R3, RZ, RZ, 0x0 ;  /* 0x00000000ff037424 */ /* 0x000fc800078e00ff */
[----:B------:R-:W-:Y:S05]  /*0780*/  RET.REL.NODEC R2 `(_Z6dividePKdS0_Pd) ;  /* 0xfffffff8021c7950 */ /* 0x000fea0003c3ffff */
.L_x_67:
        /* <DEDUP_REMOVED lines=15> */
.L_x_68:


//--------------------- .nv.shared.reserved.0     --------------------------
	.section	.nv.shared.reserved.0,"aw",@nobits
	.weak		__nv_reservedSMEM_offset_0_alias
	.size		__nv_reservedSMEM_offset_0_alias, 0, 64
	.other		__nv_reservedSMEM_offset_0_alias,@"STO_CUDA_RESERVED_SHARED STV_DEFAULT"
__nv_reservedSMEM_offset_0_alias:
	.zero		0
	.zero		64


//--------------------- .nv.shared._Z20matrix_vector_kernelILi1000ELi512EEvPKdPdS2_i --------------------------
	.section	.nv.shared._Z20matrix_vector_kernelILi1000ELi512EEvPKdPdS2_i,"aw",@nobits
	.sectionflags	@""
	.align	8
.nv.shared._Z20matrix_vector_kernelILi1000ELi512EEvPKdPdS2_i:
	.zero		5252


//--------------------- .nv.shared._Z8sumArrayILi512EEvPKdiPd --------------------------
	.section	.nv.shared._Z8sumArrayILi512EEvPKdiPd,"aw",@nobits
	.sectionflags	@""
	.align	8
.nv.shared._Z8sumArrayILi512EEvPKdiPd:
	.zero		5128


//--------------------- .nv.shared._Z18dot_product_kernelILi1000ELi512EEvPKdS1_Pdi --------------------------
	.section	.nv.shared._Z18dot_product_kernelILi1000ELi512EEvPKdS1_Pdi,"aw",@nobits
	.sectionflags	@""
	.align	8
.nv.shared._Z18dot_product_kernelILi1000ELi512EEvPKdS1_Pdi:
	.zero		5120


//--------------------- .nv.constant0._Z11xpby_kernelILi1000ELi512EEvPKdPdS1_i --------------------------
	.section	.nv.constant0._Z11xpby_kernelILi1000ELi512EEvPKdPdS1_i,"a",@progbits
	.sectionflags	@""
	.align	4
.nv.constant0._Z11xpby_kernelILi1000ELi512EEvPKdPdS1_i:
	.zero		924


//--------------------- .nv.constant0._Z19_minus_axpby_kernelILi1000ELi512EEvPKdS1_Pdi --------------------------
	.section	.nv.constant0._Z19_minus_axpby_kernelILi1000ELi512EEvPKdS1_Pdi,"a",@progbits
	.sectionflags	@""
	.align	4
.nv.constant0._Z19_minus_axpby_kernelILi1000ELi512EEvPKdS1_Pdi:
	.zero		924


//--------------------- .nv.constant0._Z12axpby_kernelILi1000ELi512EEvPKdS1_Pdi --------------------------
	.section	.nv.constant0._Z12axpby_kernelILi1000ELi512EEvPKdS1_Pdi,"a",@progbits
	.sectionflags	@""
	.align	4
.nv.constant0._Z12axpby_kernelILi1000ELi512EEvPKdS1_Pdi:
	.zero		924


//--------------------- .nv.constant0._Z20matrix_vector_kernelILi1000ELi512EEvPKdPdS2_i --------------------------
	.section	.nv.constant0._Z20matrix_vector_kernelILi1000ELi512EEvPKdPdS2_i,"a",@progbits
	.sectionflags	@""
	.align	4
.nv.constant0._Z20matrix_vector_kernelILi1000ELi512EEvPKdPdS2_i:
	.zero		924


//--------------------- .nv.constant0._Z8sumArrayILi512EEvPKdiPd --------------------------
	.section	.nv.constant0._Z8sumArrayILi512EEvPKdiPd,"a",@progbits
	.sectionflags	@""
	.align	4
.nv.constant0._Z8sumArrayILi512EEvPKdiPd:
	.zero		920


//--------------------- .nv.constant0._Z18dot_product_kernelILi1000ELi512EEvPKdS1_Pdi --------------------------
	.section	.nv.constant0._Z18dot_product_kernelILi1000ELi512EEvPKdS1_Pdi,"a",@progbits
	.sectionflags	@""
	.align	4
.nv.constant0._Z18dot_product_kernelILi1000ELi512EEvPKdS1_Pdi:
	.zero		924


//--------------------- .nv.constant0._Z6dividePKdS0_Pd --------------------------
	.section	.nv.constant0._Z6dividePKdS0_Pd,"a",@progbits
	.sectionflags	@""
	.align	4
.nv.constant0._Z6dividePKdS0_Pd:
	.zero		920


//--------------------- SYMBOLS --------------------------

	.type		.nv.reservedSmem.offset0,@object
	.size		.nv.reservedSmem.offset0,0x4
	.type		.nv.reservedSmem.cap,@object
	.size		.nv.reservedSmem.cap,0x4
